# CuTe-DSL kernel — source=cudnn_frontend_dsl family=grouped_gemm_swiglu
# config = {"ab_dtype": "Float4E2M1FN", "sf_vec": 16, "d_dtype": "Float8E4M3FN", "vector_f32": false, "mma_mn": [128, 256], "cluster_mn": [2, 1]}


// ===== COMPILED SASS (sm_100a) =====

	.target	sm_100a

	.elftype	@"ET_EXEC"


//--------------------- .note.nv.tkinfo           --------------------------
	.section	.note.nv.tkinfo,"",@"SHT_NOTE"
	.sectionflags	@"SHF_NOTE_NV_TKINFO"
	.tkinfo
        /*0018*/ 	.word	0x00000081
        /*0030*/ 	.string	""
        /*0030*/ 	.string	"ptxas"
        /*0030*/ 	.string	"Cuda compilation tools, release 12.9, V12.9.83"
        /*0030*/ 	.string	"Build system must define TOOLS_VERSION_EXTENDED"
        /*0030*/ 	.string	"-O 3 -arch sm_100a "



//--------------------- .note.nv.cuver            --------------------------
	.section	.note.nv.cuver,"",@"SHT_NOTE"
	.sectionflags	@"SHF_NOTE_NV_CUVER"
        /*0018*/ 	.short	0x0001
        /*001a*/ 	.short	0x0064
        /*001c*/ 	.short	0x0001
        /*001e*/ 	.short	0x0000
        /*0020*/ 	.short	0x0001
        /*0022*/ 	.short	0x0000


//--------------------- .nv.info                  --------------------------
	.section	.nv.info,"",@"SHT_CUDA_INFO"
	.align	4


	//----- nvinfo : EIATTR_REGCOUNT
	.align		4
        /*0000*/ 	.byte	0x04, 0x2f
        /*0002*/ 	.short	(.L_4 - .L_3)
	.align		4
.L_3:
        /*0004*/ 	.word	index@(kernel_cutlass_kernel_cudnngrouped_gemmgrouped_gemm_swiglugrouped_gemm_swiglu_quantBlockScaledContiguousGroupedGemmKernel_object_at__TiledMMA_ThrLayoutVMNK11110000_PermutationMNK____MMAAt_0)
        /*0008*/ 	.word	0x00000085


	//----- nvinfo : EIATTR_FRAME_SIZE
	.align		4
.L_4:
        /*000c*/ 	.byte	0x04, 0x11
        /*000e*/ 	.short	(.L_6 - .L_5)
	.align		4
.L_5:
        /*0010*/ 	.word	index@($__internal_2_$__cuda_sm10x_tcgen05_guardrail_trap_unallocated_columns_being_dealloced)
        /*0014*/ 	.word	0x00000000


	//----- nvinfo : EIATTR_FRAME_SIZE
	.align		4
.L_6:
        /*0018*/ 	.byte	0x04, 0x11
        /*001a*/ 	.short	(.L_8 - .L_7)
	.align		4
.L_7:
        /*001c*/ 	.word	index@($__internal_1_$__cuda_sm10x_tcgen05_guardrail_trap_phase_invalid_during_alloc)
        /*0020*/ 	.word	0x00000000


	//----- nvinfo : EIATTR_FRAME_SIZE
	.align		4
.L_8:
        /*0024*/ 	.byte	0x04, 0x11
        /*0026*/ 	.short	(.L_10 - .L_9)
	.align		4
.L_9:
        /*0028*/ 	.word	index@($__internal_0_$__cuda_sm10x_tcgen05_guardrail_trap_col_being_dealloced_not_returned_by_alloc)
        /*002c*/ 	.word	0x00000000


	//----- nvinfo : EIATTR_FRAME_SIZE
	.align		4
.L_10:
        /*0030*/ 	.byte	0x04, 0x11
        /*0032*/ 	.short	(.L_12 - .L_11)
	.align		4
.L_11:
        /*0034*/ 	.word	index@(kernel_cutlass_kernel_cudnngrouped_gemmgrouped_gemm_swiglugrouped_gemm_swiglu_quantBlockScaledContiguousGroupedGemmKernel_object_at__TiledMMA_ThrLayoutVMNK11110000_PermutationMNK____MMAAt_0)
        /*0038*/ 	.word	0x00000000


	//----- nvinfo : EIATTR_MIN_STACK_SIZE
	.align		4
.L_12:
        /*003c*/ 	.byte	0x04, 0x12
        /*003e*/ 	.short	(.L_14 - .L_13)
	.align		4
.L_13:
        /*0040*/ 	.word	index@(kernel_cutlass_kernel_cudnngrouped_gemmgrouped_gemm_swiglugrouped_gemm_swiglu_quantBlockScaledContiguousGroupedGemmKernel_object_at__TiledMMA_ThrLayoutVMNK11110000_PermutationMNK____MMAAt_0)
        /*0044*/ 	.word	0x00000000
.L_14:


//--------------------- .nv.info.kernel_cutlass_kernel_cudnngrouped_gemmgrouped_gemm_swiglugrouped_gemm_swiglu_quantBlockScaledContiguousGroupedGemmKernel_object_at__TiledMMA_ThrLayoutVMNK11110000_PermutationMNK____MMAAt_0 --------------------------
	.section	.nv.info.kernel_cutlass_kernel_cudnngrouped_gemmgrouped_gemm_swiglugrouped_gemm_swiglu_quantBlockScaledContiguousGroupedGemmKernel_object_at__TiledMMA_ThrLayoutVMNK11110000_PermutationMNK____MMAAt_0,"",@"SHT_CUDA_INFO"
	.sectionflags	@""
	.align	4


	//----- nvinfo : EIATTR_CUDA_API_VERSION
	.align		4
        /*0000*/ 	.byte	0x04, 0x37
        /*0002*/ 	.short	(.L_16 - .L_15)
.L_15:
        /*0004*/ 	.word	0x00000081


	//----- nvinfo : EIATTR_KPARAM_INFO
	.align		4
.L_16:
        /*0008*/ 	.byte	0x04, 0x17
        /*000a*/ 	.short	(.L_18 - .L_17)
.L_17:
        /*000c*/ 	.word	0x00000000
        /*0010*/ 	.short	0x000f
        /*0012*/ 	.short	0x03f8
        /*0014*/ 	.byte	0x00, 0xf0, 0x31, 0x00


	//----- nvinfo : EIATTR_KPARAM_INFO
	.align		4
.L_18:
        /*0018*/ 	.byte	0x04, 0x17
        /*001a*/ 	.short	(.L_20 - .L_19)
.L_19:
        /*001c*/ 	.word	0x00000000
        /*0020*/ 	.short	0x000e
        /*0022*/ 	.short	0x03ec
        /*0024*/ 	.byte	0x00, 0xf0, 0x31, 0x00


	//----- nvinfo : EIATTR_KPARAM_INFO
	.align		4
.L_20:
        /*0028*/ 	.byte	0x04, 0x17
        /*002a*/ 	.short	(.L_22 - .L_21)
.L_21:
        /*002c*/ 	.word	0x00000000
        /*0030*/ 	.short	0x000d
        /*0032*/ 	.short	0x03e0
        /*0034*/ 	.byte	0x00, 0xf0, 0x31, 0x00


	//----- nvinfo : EIATTR_KPARAM_INFO
	.align		4
.L_22:
        /*0038*/ 	.byte	0x04, 0x17
        /*003a*/ 	.short	(.L_24 - .L_23)
.L_23:
        /*003c*/ 	.word	0x00000000
        /*0040*/ 	.short	0x000c
        /*0042*/ 	.short	0x03d8
        /*0044*/ 	.byte	0x00, 0xf0, 0x21, 0x00


	//----- nvinfo : EIATTR_KPARAM_INFO
	.align		4
.L_24:
        /*0048*/ 	.byte	0x04, 0x17
        /*004a*/ 	.short	(.L_26 - .L_25)
.L_25:
        /*004c*/ 	.word	0x00000000
        /*0050*/ 	.short	0x000b
        /*0052*/ 	.short	0x03d0
        /*0054*/ 	.byte	0x00, 0xf0, 0x21, 0x00


	//----- nvinfo : EIATTR_KPARAM_INFO
	.align		4
.L_26:
        /*0058*/ 	.byte	0x04, 0x17
        /*005a*/ 	.short	(.L_28 - .L_27)
.L_27:
        /*005c*/ 	.word	0x00000000
        /*0060*/ 	.short	0x000a
        /*0062*/ 	.short	0x03c8
        /*0064*/ 	.byte	0x00, 0xf0, 0x21, 0x00


	//----- nvinfo : EIATTR_KPARAM_INFO
	.align		4
.L_28:
        /*0068*/ 	.byte	0x04, 0x17
        /*006a*/ 	.short	(.L_30 - .L_29)
.L_29:
        /*006c*/ 	.word	0x00000000
        /*0070*/ 	.short	0x0009
        /*0072*/ 	.short	0x03c0
        /*0074*/ 	.byte	0x00, 0xf0, 0x21, 0x00


	//----- nvinfo : EIATTR_KPARAM_INFO
	.align		4
.L_30:
        /*0078*/ 	.byte	0x04, 0x17
        /*007a*/ 	.short	(.L_32 - .L_31)
.L_31:
        /*007c*/ 	.word	0x00000000
        /*0080*/ 	.short	0x0008
        /*0082*/ 	.short	0x0340
        /*0084*/ 	.byte	0x00, 0xf0, 0x01, 0x02


	//----- nvinfo : EIATTR_KPARAM_INFO
	.align		4
.L_32:
        /*0088*/ 	.byte	0x04, 0x17
        /*008a*/ 	.short	(.L_34 - .L_33)
.L_33:
        /*008c*/ 	.word	0x00000000
        /*0090*/ 	.short	0x0007
        /*0092*/ 	.short	0x02c0
        /*0094*/ 	.byte	0x00, 0xf0, 0x01, 0x02


	//----- nvinfo : EIATTR_KPARAM_INFO
	.align		4
.L_34:
        /*0098*/ 	.byte	0x04, 0x17
        /*009a*/ 	.short	(.L_36 - .L_35)
.L_35:
        /*009c*/ 	.word	0x00000000
        /*00a0*/ 	.short	0x0006
        /*00a2*/ 	.short	0x0240
        /*00a4*/ 	.byte	0x00, 0xf0, 0x01, 0x02


	//----- nvinfo : EIATTR_KPARAM_INFO
	.align		4
.L_36:
        /*00a8*/ 	.byte	0x04, 0x17
        /*00aa*/ 	.short	(.L_38 - .L_37)
.L_37:
        /*00ac*/ 	.word	0x00000000
        /*00b0*/ 	.short	0x0005
        /*00b2*/ 	.short	0x01c0
        /*00b4*/ 	.byte	0x00, 0xf0, 0x01, 0x02


	//----- nvinfo : EIATTR_KPARAM_INFO
	.align		4
.L_38:
        /*00b8*/ 	.byte	0x04, 0x17
        /*00ba*/ 	.short	(.L_40 - .L_39)
.L_39:
        /*00bc*/ 	.word	0x00000000
        /*00c0*/ 	.short	0x0004
        /*00c2*/ 	.short	0x0140
        /*00c4*/ 	.byte	0x00, 0xf0, 0x01, 0x02


	//----- nvinfo : EIATTR_KPARAM_INFO
	.align		4
.L_40:
        /*00c8*/ 	.byte	0x04, 0x17
        /*00ca*/ 	.short	(.L_42 - .L_41)
.L_41:
        /*00cc*/ 	.word	0x00000000
        /*00d0*/ 	.short	0x0003
        /*00d2*/ 	.short	0x00c0
        /*00d4*/ 	.byte	0x00, 0xf0, 0x01, 0x02


	//----- nvinfo : EIATTR_KPARAM_INFO
	.align		4
.L_42:
        /*00d8*/ 	.byte	0x04, 0x17
        /*00da*/ 	.short	(.L_44 - .L_43)
.L_43:
        /*00dc*/ 	.word	0x00000000
        /*00e0*/ 	.short	0x0002
        /*00e2*/ 	.short	0x0040
        /*00e4*/ 	.byte	0x00, 0xf0, 0x01, 0x02


	//----- nvinfo : EIATTR_KPARAM_INFO
	.align		4
.L_44:
        /*00e8*/ 	.byte	0x04, 0x17
        /*00ea*/ 	.short	(.L_46 - .L_45)
.L_45:
        /*00ec*/ 	.word	0x00000000
        /*00f0*/ 	.short	0x0001
        /*00f2*/ 	.short	0x000c
        /*00f4*/ 	.byte	0x00, 0xf0, 0x31, 0x00


	//----- nvinfo : EIATTR_KPARAM_INFO
	.align		4
.L_46:
        /*00f8*/ 	.byte	0x04, 0x17
        /*00fa*/ 	.short	(.L_48 - .L_47)
.L_47:
        /*00fc*/ 	.word	0x00000000
        /*0100*/ 	.short	0x0000
        /*0102*/ 	.short	0x0000
        /*0104*/ 	.byte	0x00, 0xf0, 0x31, 0x00


	//----- nvinfo : EIATTR_AT_ENTRY_FRAGMENTS
	.align		4
.L_48:
        /*0108*/ 	.byte	0x04, 0x4f
        /*010a*/ 	.short	(.L_50 - .L_49)


	//   ....[0]....
.L_49:
        /*010c*/ 	.word	0x00000004


	//----- nvinfo : EIATTR_RESERVED_SMEM_USED
	.align		4
.L_50:
        /*0110*/ 	.byte	0x01, 0x41
	.zero		2


	//----- nvinfo : EIATTR_SPARSE_MMA_MASK
	.align		4
        /*0114*/ 	.byte	0x03, 0x50
        /*0116*/ 	.short	0x0000


	//----- nvinfo : EIATTR_TCGEN05_1CTA_USED
	.align		4
        /*0118*/ 	.byte	0x01, 0x51
	.zero		2


	//----- nvinfo : EIATTR_MAXREG_COUNT
	.align		4
        /*011c*/ 	.byte	0x03, 0x1b
        /*011e*/ 	.short	0x00ff


	//----- nvinfo : EIATTR_NUM_BARRIERS
	.align		4
        /*0120*/ 	.byte	0x02, 0x4c
        /*0122*/ 	.byte	0x05
	.zero		1


	//----- nvinfo : EIATTR_INT_WARP_WIDE_INSTR_OFFSETS
	.align		4
        /*0124*/ 	.byte	0x04, 0x31
        /*0126*/ 	.short	(.L_52 - .L_51)


	//   ....[0]....
.L_51:
        /*0128*/ 	.word	0x00004fc0


	//   ....[1]....
        /*012c*/ 	.word	0x00005000


	//----- nvinfo : EIATTR_COOP_GROUP_MASK_REGIDS
	.align		4
.L_52:
        /*0130*/ 	.byte	0x04, 0x29
        /*0132*/ 	.short	(.L_54 - .L_53)


	//   ....[0]....
.L_53:
        /*0134*/ 	.word	0xffffffff


	//   ....[1]....
        /*0138*/ 	.word	0xffffffff


	//   ....[2]....
        /*013c*/ 	.word	0xffffffff


	//   ....[3]....
        /*0140*/ 	.word	0xffffffff


	//   ....[4]....
        /*0144*/ 	.word	0xffffffff


	//   ....[5]....
        /*0148*/ 	.word	0xffffffff


	//   ....[6]....
        /*014c*/ 	.word	0xffffffff


	//   ....[7]....
        /*0150*/ 	.word	0xffffffff


	//   ....[8]....
        /*0154*/ 	.word	0xffffffff


	//   ....[9]....
        /*0158*/ 	.word	0xffffffff


	//   ....[10]....
        /*015c*/ 	.word	0xffffffff


	//   ....[11]....
        /*0160*/ 	.word	0xffffffff


	//----- nvinfo : EIATTR_COOP_GROUP_INSTR_OFFSETS
	.align		4
.L_54:
        /*0164*/ 	.byte	0x04, 0x28
        /*0166*/ 	.short	(.L_56 - .L_55)


	//   ....[0]....
.L_55:
        /*0168*/ 	.word	0x00000170


	//   ....[1]....
        /*016c*/ 	.word	0x00000470


	//   ....[2]....
        /*0170*/ 	.word	0x000005e0


	//   ....[3]....
        /*0174*/ 	.word	0x000007a0


	//   ....[4]....
        /*0178*/ 	.word	0x00000b20


	//   ....[5]....
        /*017c*/ 	.word	0x00000d80


	//   ....[6]....
        /*0180*/ 	.word	0x00000de0


	//   ....[7]....
        /*0184*/ 	.word	0x00002790


	//   ....[8]....
        /*0188*/ 	.word	0x00002a60


	//   ....[9]....
        /*018c*/ 	.word	0x00004be0


	//   ....[10]....
        /*0190*/ 	.word	0x00004e60


	//   ....[11]....
        /*0194*/ 	.word	0x000050b0


	//----- nvinfo : EIATTR_VRC_CTA_INIT_COUNT
	.align		4
.L_56:
        /*0198*/ 	.byte	0x02, 0x4a
        /*019a*/ 	.byte	0x80
	.zero		1


	//----- nvinfo : EIATTR_MBARRIER_INSTR_OFFSETS
	.align		4
        /*019c*/ 	.byte	0x04, 0x39
        /*019e*/ 	.short	(.L_58 - .L_57)


	//   ....[0]....
.L_57:
        /*01a0*/ 	.word	0x000003c0
        /*01a4*/ 	.word	0x000000ff
        /*01a8*/ 	.word	0x00000000
        /*01ac*/ 	.short	0x0100
        /*01ae*/ 	.byte	0x04
	.zero		1


	//   ....[1]....
        /*01b0*/ 	.word	0x000003d0
        /*01b4*/ 	.word	0x000000ff
        /*01b8*/ 	.word	0x00000008
        /*01bc*/ 	.short	0x0100
        /*01be*/ 	.byte	0x04
	.zero		1


	//   ....[2]....
        /*01c0*/ 	.word	0x000003e0
        /*01c4*/ 	.word	0x000000ff
        /*01c8*/ 	.word	0x00000010
        /*01cc*/ 	.short	0x0100
        /*01ce*/ 	.byte	0x04
	.zero		1


	//   ....[3]....
        /*01d0*/ 	.word	0x000003f0
        /*01d4*/ 	.word	0x000000ff
        /*01d8*/ 	.word	0x00000018
        /*01dc*/ 	.short	0x0100
        /*01de*/ 	.byte	0x04
	.zero		1


	//   ....[4]....
        /*01e0*/ 	.word	0x00000400
        /*01e4*/ 	.word	0x000000ff
        /*01e8*/ 	.word	0x00000020
        /*01ec*/ 	.short	0x0100
        /*01ee*/ 	.byte	0x04
	.zero		1


	//   ....[5]....
        /*01f0*/ 	.word	0x00000410
        /*01f4*/ 	.word	0x000000ff
        /*01f8*/ 	.word	0x00000028
        /*01fc*/ 	.short	0x0100
        /*01fe*/ 	.byte	0x04
	.zero		1


	//   ....[6]....
        /*0200*/ 	.word	0x00000580
        /*0204*/ 	.word	0x000000ff
        /*0208*/ 	.word	0x00000030
        /*020c*/ 	.short	0x0100
        /*020e*/ 	.byte	0x08
	.zero		1


	//   ....[7]....
        /*0210*/ 	.word	0x00000590
        /*0214*/ 	.word	0x000000ff
        /*0218*/ 	.word	0x00000038
        /*021c*/ 	.short	0x0100
        /*021e*/ 	.byte	0x08
	.zero		1


	//   ....[8]....
        /*0220*/ 	.word	0x00000700
        /*0224*/ 	.word	0x000000ff
        /*0228*/ 	.word	0x00000040
        /*022c*/ 	.short	0x0100
        /*022e*/ 	.byte	0x04
	.zero		1


	//   ....[9]....
        /*0230*/ 	.word	0x00000710
        /*0234*/ 	.word	0x000000ff
        /*0238*/ 	.word	0x00000048
        /*023c*/ 	.short	0x0100
        /*023e*/ 	.byte	0x04
	.zero		1


	//   ....[10]....
        /*0240*/ 	.word	0x00000720
        /*0244*/ 	.word	0x000000ff
        /*0248*/ 	.word	0x00000050
        /*024c*/ 	.short	0x0100
        /*024e*/ 	.byte	0x04
	.zero		1


	//   ....[11]....
        /*0250*/ 	.word	0x00000730
        /*0254*/ 	.word	0x000000ff
        /*0258*/ 	.word	0x00000058
        /*025c*/ 	.short	0x0100
        /*025e*/ 	.byte	0x04
	.zero		1


	//   ....[12]....
        /*0260*/ 	.word	0x00000e40
        /*0264*/ 	.word	0x0000000e
        /*0268*/ 	.word	0x00000050
        /*026c*/ 	.short	0x010a
        /*026e*/ 	.byte	0xff
	.zero		1


	//   ....[13]....
        /*0270*/ 	.word	0x00000f20
        /*0274*/ 	.word	0x0000000e
        /*0278*/ 	.word	0x00000040
        /*027c*/ 	.short	0x0101
        /*027e*/ 	.byte	0xff
	.zero		1


	//   ....[14]....
        /*0280*/ 	.word	0x00001150
        /*0284*/ 	.word	0x00000002
        /*0288*/ 	.word	0x00000050
        /*028c*/ 	.short	0x010a
        /*028e*/ 	.byte	0xff
	.zero		1


	//   ....[15]....
        /*0290*/ 	.word	0x00001270
        /*0294*/ 	.word	0x00000002
        /*0298*/ 	.word	0x00000040
        /*029c*/ 	.short	0x0101
        /*029e*/ 	.byte	0xff
	.zero		1


	//   ....[16]....
        /*02a0*/ 	.word	0x00001280
        /*02a4*/ 	.word	0x00000003
        /*02a8*/ 	.word	0x00000050
        /*02ac*/ 	.short	0x010a
        /*02ae*/ 	.byte	0xff
	.zero		1


	//   ....[17]....
        /*02b0*/ 	.word	0x000012e0
        /*02b4*/ 	.word	0x000000ff
        /*02b8*/ 	.word	0x00000040
        /*02bc*/ 	.short	0x010a
        /*02be*/ 	.byte	0x06
	.zero		1


	//   ....[18]....
        /*02c0*/ 	.word	0x00001360
        /*02c4*/ 	.word	0x000000ff
        /*02c8*/ 	.word	0x00000050
        /*02cc*/ 	.short	0x0101
        /*02ce*/ 	.byte	0x06
	.zero		1


	//   ....[19]....
        /*02d0*/ 	.word	0x00001520
        /*02d4*/ 	.word	0x000000ff
        /*02d8*/ 	.word	0x00000018
        /*02dc*/ 	.short	0x010a
        /*02de*/ 	.byte	0x07
	.zero		1


	//   ....[20]....
        /*02e0*/ 	.word	0x00001700
        /*02e4*/ 	.word	0x000000ff
        /*02e8*/ 	.word	0x00000018
        /*02ec*/ 	.short	0x010a
        /*02ee*/ 	.byte	0x21
	.zero		1


	//   ....[21]....
        /*02f0*/ 	.word	0x00001850
        /*02f4*/ 	.word	0x000000ff
        /*02f8*/ 	.word	0x00000018
        /*02fc*/ 	.short	0x010a
        /*02fe*/ 	.byte	0x0f
	.zero		1


	//   ....[22]....
        /*0300*/ 	.word	0x00001890
        /*0304*/ 	.word	0x00000003
        /*0308*/ 	.word	0x00000040
        /*030c*/ 	.short	0x010a
        /*030e*/ 	.byte	0xff
	.zero		1


	//   ....[23]....
        /*0310*/ 	.word	0x00001920
        /*0314*/ 	.word	0x00000003
        /*0318*/ 	.word	0x00000050
        /*031c*/ 	.short	0x0101
        /*031e*/ 	.byte	0xff
	.zero		1


	//   ....[24]....
        /*0320*/ 	.word	0x00001a50
        /*0324*/ 	.word	0x000000ff
        /*0328*/ 	.word	0x00000018
        /*032c*/ 	.short	0x010a
        /*032e*/ 	.byte	0x06
	.zero		1


	//   ....[25]....
        /*0330*/ 	.word	0x00001b10
        /*0334*/ 	.word	0x000000ff
        /*0338*/ 	.word	0x00000040
        /*033c*/ 	.short	0x010a
        /*033e*/ 	.byte	0x2d
	.zero		1


	//   ....[26]....
        /*0340*/ 	.word	0x00001b90
        /*0344*/ 	.word	0x000000ff
        /*0348*/ 	.word	0x00000050
        /*034c*/ 	.short	0x0101
        /*034e*/ 	.byte	0x2d
	.zero		1


	//   ....[27]....
        /*0350*/ 	.word	0x00002000
        /*0354*/ 	.word	0x000000ff
        /*0358*/ 	.word	0x00000000
        /*035c*/ 	.short	0x010a
        /*035e*/ 	.byte	0x08
	.zero		1


	//   ....[28]....
        /*0360*/ 	.word	0x00002020
        /*0364*/ 	.word	0x000000ff
        /*0368*/ 	.word	0x00000038
        /*036c*/ 	.short	0x010a
        /*036e*/ 	.byte	0x2d
	.zero		1


	//   ....[29]....
        /*0370*/ 	.word	0x00002040
        /*0374*/ 	.word	0x000000ff
        /*0378*/ 	.word	0x00000038
        /*037c*/ 	.short	0x010a
        /*037e*/ 	.byte	0x2d
	.zero		1


	//   ....[30]....
        /*0380*/ 	.word	0x00002370
        /*0384*/ 	.word	0x000000ff
        /*0388*/ 	.word	0x00000000
        /*038c*/ 	.short	0x010a
        /*038e*/ 	.byte	0x2a
	.zero		1


	//   ....[31]....
        /*0390*/ 	.word	0x00002540
        /*0394*/ 	.word	0x000000ff
        /*0398*/ 	.word	0x00000000
        /*039c*/ 	.short	0x010a
        /*039e*/ 	.byte	0x32
	.zero		1


	//   ....[32]....
        /*03a0*/ 	.word	0x000025e0
        /*03a4*/ 	.word	0x000000ff
        /*03a8*/ 	.word	0x00000038
        /*03ac*/ 	.short	0x010a
        /*03ae*/ 	.byte	0x2d
	.zero		1


	//   ....[33]....
        /*03b0*/ 	.word	0x000025f0
        /*03b4*/ 	.word	0x00000003
        /*03b8*/ 	.word	0x00000040
        /*03bc*/ 	.short	0x010a
        /*03be*/ 	.byte	0xff
	.zero		1


	//   ....[34]....
        /*03c0*/ 	.word	0x000026b0
        /*03c4*/ 	.word	0x00000003
        /*03c8*/ 	.word	0x00000050
        /*03cc*/ 	.short	0x0101
        /*03ce*/ 	.byte	0xff
	.zero		1


	//   ....[35]....
        /*03d0*/ 	.word	0x00002720
        /*03d4*/ 	.word	0x000000ff
        /*03d8*/ 	.word	0x00000038
        /*03dc*/ 	.short	0x010a
        /*03de*/ 	.byte	0x2d
	.zero		1


	//   ....[36]....
        /*03e0*/ 	.word	0x00002ad0
        /*03e4*/ 	.word	0x00000003
        /*03e8*/ 	.word	0x00000040
        /*03ec*/ 	.short	0x010a
        /*03ee*/ 	.byte	0xff
	.zero		1


	//   ....[37]....
        /*03f0*/ 	.word	0x00002b30
        /*03f4*/ 	.word	0x00000003
        /*03f8*/ 	.word	0x00000050
        /*03fc*/ 	.short	0x0101
        /*03fe*/ 	.byte	0xff
	.zero		1


	//   ....[38]....
        /*0400*/ 	.word	0x00002f10
        /*0404*/ 	.word	0x00000003
        /*0408*/ 	.word	0x00000030
        /*040c*/ 	.short	0x010a
        /*040e*/ 	.byte	0xff
	.zero		1


	//   ....[39]....
        /*0410*/ 	.word	0x00003560
        /*0414*/ 	.word	0x00000003
        /*0418*/ 	.word	0x00000038
        /*041c*/ 	.short	0x0101
        /*041e*/ 	.byte	0xff
	.zero		1


	//   ....[40]....
        /*0420*/ 	.word	0x00004ba0
        /*0424*/ 	.word	0x00000005
        /*0428*/ 	.word	0x00000040
        /*042c*/ 	.short	0x010a
        /*042e*/ 	.byte	0xff
	.zero		1


	//   ....[41]....
        /*0430*/ 	.word	0x00004c50
        /*0434*/ 	.word	0x00000005
        /*0438*/ 	.word	0x00000050
        /*043c*/ 	.short	0x0101
        /*043e*/ 	.byte	0xff
	.zero		1


	//   ....[42]....
        /*0440*/ 	.word	0x00005100
        /*0444*/ 	.word	0x0000000e
        /*0448*/ 	.word	0x00000050
        /*044c*/ 	.short	0x010a
        /*044e*/ 	.byte	0xff
	.zero		1


	//   ....[43]....
        /*0450*/ 	.word	0x00005160
        /*0454*/ 	.word	0x00000002
        /*0458*/ 	.word	0x00000050
        /*045c*/ 	.short	0x010a
        /*045e*/ 	.byte	0xff
	.zero		1


	//   ....[44]....
        /*0460*/ 	.word	0x000051c0
        /*0464*/ 	.word	0x00000003
        /*0468*/ 	.word	0x00000050
        /*046c*/ 	.short	0x010a
        /*046e*/ 	.byte	0xff
	.zero		1


	//   ....[45]....
        /*0470*/ 	.word	0x00005220
        /*0474*/ 	.word	0x00000000
        /*0478*/ 	.word	0x00000040
        /*047c*/ 	.short	0x010a
        /*047e*/ 	.byte	0xff
	.zero		1


	//   ....[46]....
        /*0480*/ 	.word	0x000052a0
        /*0484*/ 	.word	0x00000003
        /*0488*/ 	.word	0x00000018
        /*048c*/ 	.short	0x010a
        /*048e*/ 	.byte	0xff
	.zero		1


	//   ....[47]....
        /*0490*/ 	.word	0x00005300
        /*0494*/ 	.word	0x00000003
        /*0498*/ 	.word	0x00000040
        /*049c*/ 	.short	0x010a
        /*049e*/ 	.byte	0xff
	.zero		1


	//   ....[48]....
        /*04a0*/ 	.word	0x00005380
        /*04a4*/ 	.word	0x00000000
        /*04a8*/ 	.word	0x00000018
        /*04ac*/ 	.short	0x010a
        /*04ae*/ 	.byte	0xff
	.zero		1


	//   ....[49]....
        /*04b0*/ 	.word	0x000053e0
        /*04b4*/ 	.word	0x00000002
        /*04b8*/ 	.word	0x00000040
        /*04bc*/ 	.short	0x010a
        /*04be*/ 	.byte	0xff
	.zero		1


	//   ....[50]....
        /*04c0*/ 	.word	0x00005460
        /*04c4*/ 	.word	0x00000000
        /*04c8*/ 	.word	0x00000038
        /*04cc*/ 	.short	0x010a
        /*04ce*/ 	.byte	0xff
	.zero		1


	//   ....[51]....
        /*04d0*/ 	.word	0x000054e0
        /*04d4*/ 	.word	0x00000000
        /*04d8*/ 	.word	0x00000000
        /*04dc*/ 	.short	0x010a
        /*04de*/ 	.byte	0xff
	.zero		1


	//   ....[52]....
        /*04e0*/ 	.word	0x00005550
        /*04e4*/ 	.word	0x00000003
        /*04e8*/ 	.word	0x00000040
        /*04ec*/ 	.short	0x010a
        /*04ee*/ 	.byte	0xff
	.zero		1


	//   ....[53]....
        /*04f0*/ 	.word	0x000055d0
        /*04f4*/ 	.word	0x00000000
        /*04f8*/ 	.word	0x00000038
        /*04fc*/ 	.short	0x010a
        /*04fe*/ 	.byte	0xff
	.zero		1


	//   ....[54]....
        /*0500*/ 	.word	0x00005620
        /*0504*/ 	.word	0x00000003
        /*0508*/ 	.word	0x00000040
        /*050c*/ 	.short	0x010a
        /*050e*/ 	.byte	0xff
	.zero		1


	//   ....[55]....
        /*0510*/ 	.word	0x00005680
        /*0514*/ 	.word	0x00000003
        /*0518*/ 	.word	0x00000030
        /*051c*/ 	.short	0x010a
        /*051e*/ 	.byte	0xff
	.zero		1


	//   ....[56]....
        /*0520*/ 	.word	0x000056e0
        /*0524*/ 	.word	0x00000005
        /*0528*/ 	.word	0x00000040
        /*052c*/ 	.short	0x010a
        /*052e*/ 	.byte	0xff
	.zero		1


	//----- nvinfo : EIATTR_NUM_MBARRIERS
	.align		4
.L_58:
        /*0530*/ 	.byte	0x03, 0x38
        /*0532*/ 	.short	0x000c


	//----- nvinfo : EIATTR_EXIT_INSTR_OFFSETS
	.align		4
        /*0534*/ 	.byte	0x04, 0x1c
        /*0536*/ 	.short	(.L_60 - .L_59)


	//   ....[0]....
.L_59:
        /*0538*/ 	.word	0x00002750


	//   ....[1]....
        /*053c*/ 	.word	0x000050e0


	//----- nvinfo : EIATTR_MAX_THREADS
	.align		4
.L_60:
        /*0540*/ 	.byte	0x04, 0x05
        /*0542*/ 	.short	(.L_62 - .L_61)
.L_61:
        /*0544*/ 	.word	0x000000e0
        /*0548*/ 	.word	0x00000001
        /*054c*/ 	.word	0x00000001


	//----- nvinfo : EIATTR_CRS_STACK_SIZE
	.align		4
.L_62:
        /*0550*/ 	.byte	0x04, 0x1e
        /*0552*/ 	.short	(.L_64 - .L_63)
.L_63:
        /*0554*/ 	.word	0x00000000


	//----- nvinfo : EIATTR_CBANK_PARAM_SIZE
	.align		4
.L_64:
        /*0558*/ 	.byte	0x03, 0x19
        /*055a*/ 	.short	0x0404


	//----- nvinfo : EIATTR_PARAM_CBANK
	.align		4
        /*055c*/ 	.byte	0x04, 0x0a
        /*055e*/ 	.short	(.L_66 - .L_65)
	.align		4
.L_65:
        /*0560*/ 	.word	index@(.nv.constant0.kernel_cutlass_kernel_cudnngrouped_gemmgrouped_gemm_swiglugrouped_gemm_swiglu_quantBlockScaledContiguousGroupedGemmKernel_object_at__TiledMMA_ThrLayoutVMNK11110000_PermutationMNK____MMAAt_0)
        /*0564*/ 	.short	0x0380
        /*0566*/ 	.short	0x0404


	//----- nvinfo : EIATTR_SW_WAR
	.align		4
.L_66:
        /*0568*/ 	.byte	0x04, 0x36
        /*056a*/ 	.short	(.L_68 - .L_67)
.L_67:
        /*056c*/ 	.word	0x00000008
.L_68:


//--------------------- .nv.compat                --------------------------
	.section	.nv.compat,"",@"SHT_CUDA_COMPAT_INFO"
	.align	4
        /*0000*/ 	.byte	0x02, 0x02, 0x02, 0x00, 0x02, 0x05, 0x05, 0x00, 0x02, 0x03, 0x01, 0x00, 0x02, 0x06, 0x01, 0x00


//--------------------- .nv.callgraph             --------------------------
	.section	.nv.callgraph,"",@"SHT_CUDA_CALLGRAPH"
	.align	4
	.sectionentsize	8
	.align		4
        /*0000*/ 	.word	0x00000000
	.align		4
        /*0004*/ 	.word	0xffffffff
	.align		4
        /*0008*/ 	.word	0x00000000
	.align		4
        /*000c*/ 	.word	0xfffffffe
	.align		4
        /*0010*/ 	.word	0x00000000
	.align		4
        /*0014*/ 	.word	0xfffffffd
	.align		4
        /*0018*/ 	.word	0x00000000
	.align		4
        /*001c*/ 	.word	0xfffffffc


//--------------------- .text.kernel_cutlass_kernel_cudnngrouped_gemmgrouped_gemm_swiglugrouped_gemm_swiglu_quantBlockScaledContiguousGroupedGemmKernel_object_at__TiledMMA_ThrLayoutVMNK11110000_PermutationMNK____MMAAt_0 --------------------------
	.section	.text.kernel_cutlass_kernel_cudnngrouped_gemmgrouped_gemm_swiglugrouped_gemm_swiglu_quantBlockScaledContiguousGroupedGemmKernel_object_at__TiledMMA_ThrLayoutVMNK11110000_PermutationMNK____MMAAt_0,"ax",@progbits
	.align	128
        .global         kernel_cutlass_kernel_cudnngrouped_gemmgrouped_gemm_swiglugrouped_gemm_swiglu_quantBlockScaledContiguousGroupedGemmKernel_object_at__TiledMMA_ThrLayoutVMNK11110000_PermutationMNK____MMAAt_0
        .type           kernel_cutlass_kernel_cudnngrouped_gemmgrouped_gemm_swiglugrouped_gemm_swiglu_quantBlockScaledContiguousGroupedGemmKernel_object_at__TiledMMA_ThrLayoutVMNK11110000_PermutationMNK____MMAAt_0,@function
        .size           kernel_cutlass_kernel_cudnngrouped_gemmgrouped_gemm_swiglugrouped_gemm_swiglu_quantBlockScaledContiguousGroupedGemmKernel_object_at__TiledMMA_ThrLayoutVMNK11110000_PermutationMNK____MMAAt_0,(.L_x_96 - kernel_cutlass_kernel_cudnngrouped_gemmgrouped_gemm_swiglugrouped_gemm_swiglu_quantBlockScaledContiguousGroupedGemmKernel_object_at__TiledMMA_ThrLayoutVMNK11110000_PermutationMNK____MMAAt_0)
        .other          kernel_cutlass_kernel_cudnngrouped_gemmgrouped_gemm_swiglugrouped_gemm_swiglu_quantBlockScaledContiguousGroupedGemmKernel_object_at__TiledMMA_ThrLayoutVMNK11110000_PermutationMNK____MMAAt_0,@"STO_CUDA_ENTRY STV_DEFAULT"
kernel_cutlass_kernel_cudnngrouped_gemmgrouped_gemm_swiglugrouped_gemm_swiglu_quantBlockScaledContiguousGroupedGemmKernel_object_at__TiledMMA_ThrLayoutVMNK11110000_PermutationMNK____MMAAt_0:
.text.kernel_cutlass_kernel_cudnngrouped_gemmgrouped_gemm_swiglugrouped_gemm_swiglu_quantBlockScaledContiguousGroupedGemmKernel_object_at__TiledMMA_ThrLayoutVMNK11110000_PermutationMNK____MMAAt_0:
[----:B------:R-:W1:Y:S01]  /*0000*/  LDC R1, c[0x0][0x37c] ;  /* 0x0000df00ff017b82 */ /* 0x000e620000000800 */
[----:B------:R-:W2:Y:S01]  /*0010*/  S2R R3, SR_TID.Y ;  /* 0x0000000000037919 */ /* 0x000ea20000002200 */
[----:B------:R-:W3:Y:S06]  /*0020*/  LDCU UR5, c[0x0][0x360] ;  /* 0x00006c00ff0577ac */ /* 0x000eec0008000800 */
[----:B------:R-:W4:Y:S01]  /*0030*/  S2UR UR16, SR_CgaCtaId ;  /* 0x00000000001079c3 */ /* 0x000f220000008800 */
[----:B------:R-:W2:Y:S01]  /*0040*/  S2R R0, SR_TID.Z ;  /* 0x0000000000007919 */ /* 0x000ea20000002300 */
[----:B------:R-:W2:Y:S01]  /*0050*/  LDCU UR4, c[0x0][0x364] ;  /* 0x00006c80ff0477ac */ /* 0x000ea20008000800 */
[----:B------:R-:W3:Y:S01]  /*0060*/  S2R R66, SR_TID.X ;  /* 0x0000000000427919 */ /* 0x000ee20000002100 */
[----:B------:R-:W5:Y:S01]  /*0070*/  LDCU.U8 UR6, c[0x0][0x382] ;  /* 0x00007040ff0677ac */ /* 0x000f620008000000 */
[----:B------:R-:W4:Y:S01]  /*0080*/  LDCU.U8 UR7, c[0x0][0x381] ;  /* 0x00007020ff0777ac */ /* 0x000f220008000000 */
[----:B------:R-:W4:Y:S01]  /*0090*/  LDCU UR8, c[0x0][0x36c] ;  /* 0x00006d80ff0877ac */ /* 0x000f220008000800 */
[----:B------:R-:W-:Y:S01]  /*00a0*/  UMOV UR9, 0x1 ;  /* 0x0000000100097882 */ /* 0x000fe20000000000 */
[----:B-----5:R-:W-:-:S02]  /*00b0*/  ULOP3.LUT UR6, UR6, 0x1, URZ, 0xc0, !UPT ;  /* 0x0000000106067892 */ /* 0x020fc4000f8ec0ff */
[----:B----4-:R-:W-:Y:S02]  /*00c0*/  ULOP3.LUT UR7, UR7, 0x1, URZ, 0xc0, !UPT ;  /* 0x0000000107077892 */ /* 0x010fe4000f8ec0ff */
[----:B------:R-:W-:Y:S02]  /*00d0*/  UISETP.NE.U32.AND UP6, UPT, UR6, 0x1, UPT ;  /* 0x000000010600788c */ /* 0x000fe4000bfc5070 */
[----:B------:R-:W-:Y:S01]  /*00e0*/  UISETP.EQ.U32.AND UP3, UPT, UR8, 0x1, UPT ;  /* 0x000000010800788c */ /* 0x000fe2000bf62070 */
[----:B--2---:R-:W-:Y:S01]  /*00f0*/  IMAD R3, R0, UR4, R3 ;  /* 0x0000000400037c24 */ /* 0x004fe2000f8e0203 */
[----:B------:R-:W-:Y:S02]  /*0100*/  ULEA.HI UR4, UR16, UR16, URZ, 0x1 ;  /* 0x0000001010047291 */ /* 0x000fe4000f8f08ff */
[----:B------:R-:W-:Y:S01]  /*0110*/  UISETP.NE.U32.AND UP5, UPT, UR7, 0x1, UPT ;  /* 0x000000010700788c */ /* 0x000fe2000bfa5070 */
[----:B---3--:R-:W-:Y:S01]  /*0120*/  IMAD R83, R3, UR5, R66 ;  /* 0x0000000503537c24 */ /* 0x008fe2000f8e0242 */
[----:B------:R-:W-:-:S04]  /*0130*/  ULOP3.LUT UR4, UR4, 0xfffffffe, URZ, 0xc0, !UPT ;  /* 0xfffffffe04047892 */ /* 0x000fc8000f8ec0ff */
[----:B------:R-:W-:Y:S01]  /*0140*/  SHF.R.U32.HI R83, RZ, 0x5, R83 ;  /* 0x00000005ff537819 */ /* 0x000fe20000011653 */
[----:B------:R-:W-:-:S04]  /*0150*/  UIADD3 UR53, UPT, UPT, -UR4, UR16, URZ ;  /* 0x0000001004357290 */ /* 0x000fc8000fffe1ff */
[----:B------:R-:W-:Y:S01]  /*0160*/  USHF.L.U32 UR76, UR9, UR53, URZ ;  /* 0x00000035094c7299 */ /* 0x000fe200080006ff */
[----:B------:R-:W2:Y:S02]  /*0170*/  SHFL.IDX PT, R83, R83, RZ, 0x1f ;  /* 0x00001fff53537589 */ /* 0x000ea400000e0000 */
[C---:B--2---:R-:W-:Y:S02]  /*0180*/  R2UR UR5, R83.reuse ;  /* 0x00000000530572ca */ /* 0x044fe400000e0000 */
[----:B------:R-:W-:-:S11]  /*0190*/  ISETP.NE.AND P0, PT, R83, 0x5, PT ;  /* 0x000000055300780c */ /* 0x000fd60003f05270 */
[----:B------:R-:W-:Y:S02]  /*01a0*/  UISETP.NE.AND UP4, UPT, UR5, URZ, UPT ;  /* 0x000000ff0500728c */ /* 0x000fe4000bf85270 */
[----:B-1----:R-:W-:Y:S09]  /*01b0*/  @P0 BRA `(.L_x_0) ;  /* 0x0000000000500947 */ /* 0x002ff20003800000 */
[----:B------:R-:W1:Y:S02]  /*01c0*/  LDCU.64 UR4, c[0x0][0x348] ;  /* 0x00006900ff0477ac */ /* 0x000e640008000a00 */
[----:B-1----:R-:W-:Y:S02]  /*01d0*/  UIADD3 UR14, UP2, UPT, UR4, 0x40, URZ ;  /* 0x00000040040e7890 */ /* 0x002fe4000ff5e0ff */
[----:B------:R-:W-:Y:S02]  /*01e0*/  UIADD3 UR12, UP1, UPT, UR4, 0xc0, URZ ;  /* 0x000000c0040c7890 */ /* 0x000fe4000ff3e0ff */
[----:B------:R-:W-:Y:S02]  /*01f0*/  UIADD3 UR10, UP0, UPT, UR4, 0x140, URZ ;  /* 0x00000140040a7890 */ /* 0x000fe4000ff1e0ff */
[----:B------:R-:W-:Y:S02]  /*0200*/  UIADD3.X UR15, UPT, UPT, URZ, UR5, URZ, UP2, !UPT ;  /* 0x00000005ff0f7290 */ /* 0x000fe400097fe4ff */
[----:B------:R-:W-:-:S02]  /*0210*/  UIADD3 UR8, UP2, UPT, UR4, 0x1c0, URZ ;  /* 0x000001c004087890 */ /* 0x000fc4000ff5e0ff */
[----:B------:R-:W-:Y:S02]  /*0220*/  UIADD3.X UR13, UPT, UPT, URZ, UR5, URZ, UP1, !UPT ;  /* 0x00000005ff0d7290 */ /* 0x000fe40008ffe4ff */
[----:B------:R-:W-:Y:S02]  /*0230*/  UIADD3 UR6, UP1, UPT, UR4, 0x240, URZ ;  /* 0x0000024004067890 */ /* 0x000fe4000ff3e0ff */
[----:B------:R-:W-:Y:S01]  /*0240*/  UIADD3.X UR11, UPT, UPT, URZ, UR5, URZ, UP0, !UPT ;  /* 0x00000005ff0b7290 */ /* 0x000fe200087fe4ff */
[----:B------:R1:W-:Y:S01]  /*0250*/  UTMACCTL.PF [UR14] ;  /* 0x000000000e0079b9 */ /* 0x0003e20008040000 */
[----:B------:R-:W-:-:S03]  /*0260*/  UIADD3 UR4, UP0, UPT, UR4, 0x2c0, URZ ;  /* 0x000002c004047890 */ /* 0x000fc6000ff1e0ff */
[----:B------:R1:W-:Y:S01]  /*0270*/  UTMACCTL.PF [UR12] ;  /* 0x000000000c0079b9 */ /* 0x0003e20008040000 */
[----:B------:R-:W-:-:S03]  /*0280*/  UIADD3.X UR9, UPT, UPT, URZ, UR5, URZ, UP2, !UPT ;  /* 0x00000005ff097290 */ /* 0x000fc600097fe4ff */
[----:B------:R1:W-:Y:S01]  /*0290*/  UTMACCTL.PF [UR10] ;  /* 0x000000000a0079b9 */ /* 0x0003e20008040000 */
[----:B------:R-:W-:Y:S02]  /*02a0*/  UIADD3.X UR7, UPT, UPT, URZ, UR5, URZ, UP1, !UPT ;  /* 0x00000005ff077290 */ /* 0x000fe40008ffe4ff */
[----:B------:R-:W-:-:S03]  /*02b0*/  UIADD3.X UR5, UPT, UPT, URZ, UR5, URZ, UP0, !UPT ;  /* 0x00000005ff057290 */ /* 0x000fc600087fe4ff */
[----:B------:R1:W-:Y:S04]  /*02c0*/  UTMACCTL.PF [UR8] ;  /* 0x00000000080079b9 */ /* 0x0003e80008040000 */
[----:B------:R1:W-:Y:S02]  /*02d0*/  UTMACCTL.PF [UR6] ;  /* 0x00000000060079b9 */ /* 0x0003e40008040000 */
[----:B------:R1:W-:Y:S02]  /*02e0*/  UTMACCTL.PF [UR4] ;  /* 0x00000000040079b9 */ /* 0x0003e40008040000 */
[----:B-1----:R-:W-:Y:S01]  /*02f0*/  NOP ;  /* 0x0000000000007918 */ /* 0x002fe20000000000 */
.L_x_0:
[----:B------:R-:W-:Y:S05]  /*0300*/  BRA.U UP4, `(.L_x_1) ;  /* 0x0000000104487547 */ /* 0x000fea000b800000 */
[----:B------:R-:W-:Y:S01]  /*0310*/  UMOV UR4, 0x400 ;  /* 0x0000040000047882 */ /* 0x000fe20000000000 */
[----:B------:R-:W-:Y:S01]  /*0320*/  UMOV UR8, 0x1 ;  /* 0x0000000100087882 */ /* 0x000fe20000000000 */
[----:B------:R-:W-:Y:S02]  /*0330*/  ULEA UR4, UR16, UR4, 0x18 ;  /* 0x0000000410047291 */ /* 0x000fe4000f8ec0ff */
[----:B------:R-:W-:-:S04]  /*0340*/  UIADD3 UR8, UPT, UPT, -UR8, 0x100000, URZ ;  /* 0x0010000008087890 */ /* 0x000fc8000fffe1ff */
[----:B------:R-:W-:Y:S02]  /*0350*/  USHF.L.U32 UR9, UR8, 0xb, URZ ;  /* 0x0000000b08097899 */ /* 0x000fe400080006ff */
[----:B------:R-:W-:Y:S01]  /*0360*/  USHF.L.U32 UR8, UR8, 0x1, URZ ;  /* 0x0000000108087899 */ /* 0x000fe200080006ff */
[----:B------:R-:W-:Y:S02]  /*0370*/  UMOV UR6, 0x2 ;  /* 0x0000000200067882 */ /* 0x000fe40000000000 */
[----:B------:R-:W-:-:S04]  /*0380*/  UIADD3 UR6, UPT, UPT, -UR6, 0x100000, URZ ;  /* 0x0010000006067890 */ /* 0x000fc8000fffe1ff */
[----:B------:R-:W-:Y:S02]  /*0390*/  USHF.L.U32 UR7, UR6, 0xb, URZ ;  /* 0x0000000b06077899 */ /* 0x000fe400080006ff */
[----:B------:R-:W-:Y:S01]  /*03a0*/  USHF.L.U32 UR6, UR6, 0x1, URZ ;  /* 0x0000000106067899 */ /* 0x000fe200080006ff */
[----:B------:R-:W1:Y:S02]  /*03b0*/  FENCE.VIEW.ASYNC.S ;  /* 0x00000000000073c6 */ /* 0x000e640000000000 */
[----:B-1----:R1:W2:Y:S01]  /*03c0*/  SYNCS.EXCH.64 URZ, [UR4], UR8 ;  /* 0x0000000804ff75b2 */ /* 0x0022a20008000100 */
[----:B------:R1:W3:Y:S01]  /*03d0*/  SYNCS.EXCH.64 URZ, [UR4+0x8], UR8 ;  /* 0x0000080804ff75b2 */ /* 0x0002e20008000100 */
[----:B------:R1:W4:Y:S07]  /*03e0*/  SYNCS.EXCH.64 URZ, [UR4+0x10], UR8 ;  /* 0x0000100804ff75b2 */ /* 0x00032e0008000100 */
[----:B------:R1:W1:Y:S01]  /*03f0*/  SYNCS.EXCH.64 URZ, [UR4+0x18], UR6 ;  /* 0x0000180604ff75b2 */ /* 0x0002620008000100 */
[----:B------:R1:W1:Y:S01]  /*0400*/  SYNCS.EXCH.64 URZ, [UR4+0x20], UR6 ;  /* 0x0000200604ff75b2 */ /* 0x0002620008000100 */
[----:B------:R1:W1:Y:S01]  /*0410*/  SYNCS.EXCH.64 URZ, [UR4+0x28], UR6 ;  /* 0x0000280604ff75b2 */ /* 0x0002620008000100 */
[----:B------:R-:W-:Y:S01]  /*0420*/  NOP ;  /* 0x0000000000007918 */ /* 0x000fe20000000000 */
.L_x_1:
[----:B------:R-:W-:Y:S01]  /*0430*/  NOP ;  /* 0x0000000000007918 */ /* 0x000fe20000000000 */
[----:B------:R-:W-:Y:S05]  /*0440*/  BRA.U !UP3, `(.L_x_2) ;  /* 0x000000010b087547 */ /* 0x000fea000b800000 */
[----:B-1234-:R-:W-:Y:S01]  /*0450*/  UCGABAR_ARV ;  /* 0x00000000000079c7 */ /* 0x01efe20008000000 */
[----:B------:R-:W-:Y:S05]  /*0460*/  BRA `(.L_x_3) ;  /* 0x0000000000047947 */ /* 0x000fea0003800000 */
.L_x_2:
[----:B-1234-:R-:W-:Y:S01]  /*0470*/  NOP ;  /* 0x0000000000007918 */ /* 0x01efe20000000000 */
.L_x_3:
[----:B------:R-:W-:Y:S05]  /*0480*/  BRA.U !UP3, `(.L_x_4) ;  /* 0x000000010b0c7547 */ /* 0x000fea000b800000 */
[----:B------:R-:W-:Y:S01]  /*0490*/  UCGABAR_WAIT ;  /* 0x0000000000007dc7 */ /* 0x000fe20008000000 */
[----:B------:R-:W-:Y:S01]  /*04a0*/  CCTL.IVALL ;  /* 0x00000000ff00798f */ /* 0x000fe20002000000 */
[----:B------:R-:W-:Y:S05]  /*04b0*/  BRA `(.L_x_5) ;  /* 0x0000000000047947 */ /* 0x000fea0003800000 */
.L_x_4:
[----:B------:R-:W-:Y:S06]  /*04c0*/  BAR.SYNC.DEFER_BLOCKING 0x0 ;  /* 0x0000000000007b1d */ /* 0x000fec0000010000 */
.L_x_5:
[----:B------:R-:W-:Y:S01]  /*04d0*/  @!UP4 UMOV UR4, 0x400 ;  /* 0x000004000004c882 */ /* 0x000fe20000000000 */
[----:B------:R-:W-:Y:S01]  /*04e0*/  UMOV UR5, 0x1 ;  /* 0x0000000100057882 */ /* 0x000fe20000000000 */
[----:B------:R-:W-:Y:S01]  /*04f0*/  UMOV UR6, 0x4 ;  /* 0x0000000400067882 */ /* 0x000fe20000000000 */
[----:B------:R-:W-:Y:S02]  /*0500*/  @!UP4 ULEA UR8, UR16, UR4, 0x18 ;  /* 0x000000041008c291 */ /* 0x000fe4000f8ec0ff */
[----:B------:R-:W-:-:S04]  /*0510*/  @!UP4 UIADD3 UR4, UPT, UPT, -UR5, 0x100000, URZ ;  /* 0x001000000504c890 */ /* 0x000fc8000fffe1ff */
[----:B------:R-:W-:Y:S02]  /*0520*/  @!UP4 USHF.L.U32 UR5, UR4, 0xb, URZ ;  /* 0x0000000b0405c899 */ /* 0x000fe400080006ff */
[----:B------:R-:W-:Y:S02]  /*0530*/  @!UP4 USHF.L.U32 UR4, UR4, 0x1, URZ ;  /* 0x000000010404c899 */ /* 0x000fe400080006ff */
[----:B------:R-:W-:-:S04]  /*0540*/  @!UP4 UIADD3 UR6, UPT, UPT, -UR6, 0x100000, URZ ;  /* 0x001000000606c890 */ /* 0x000fc8000fffe1ff */
[----:B------:R-:W-:Y:S02]  /*0550*/  @!UP4 USHF.L.U32 UR7, UR6, 0xb, URZ ;  /* 0x0000000b0607c899 */ /* 0x000fe400080006ff */
[----:B------:R-:W-:Y:S01]  /*0560*/  @!UP4 USHF.L.U32 UR6, UR6, 0x1, URZ ;  /* 0x000000010606c899 */ /* 0x000fe200080006ff */
[----:B------:R-:W1:Y:S03]  /*0570*/  FENCE.VIEW.ASYNC.S ;  /* 0x00000000000073c6 */ /* 0x000e660000000000 */
[----:B-1----:R1:W2:Y:S08]  /*0580*/  @!UP4 SYNCS.EXCH.64 URZ, [UR8+0x30], UR4 ;  /* 0x0000300408ffc5b2 */ /* 0x0022b00008000100 */
[----:B------:R1:W3:Y:S01]  /*0590*/  @!UP4 SYNCS.EXCH.64 URZ, [UR8+0x38], UR6 ;  /* 0x0000380608ffc5b2 */ /* 0x0002e20008000100 */
[----:B------:R-:W-:Y:S01]  /*05a0*/  NOP ;  /* 0x0000000000007918 */ /* 0x000fe20000000000 */
[----:B------:R-:W-:Y:S05]  /*05b0*/  BRA.U !UP3, `(.L_x_6) ;  /* 0x000000010b087547 */ /* 0x000fea000b800000 */
[----:B--23--:R-:W-:Y:S01]  /*05c0*/  UCGABAR_ARV ;  /* 0x00000000000079c7 */ /* 0x00cfe20008000000 */
[----:B------:R-:W-:Y:S05]  /*05d0*/  BRA `(.L_x_7) ;  /* 0x0000000000047947 */ /* 0x000fea0003800000 */
.L_x_6:
[----:B--23--:R-:W-:Y:S01]  /*05e0*/  NOP ;  /* 0x0000000000007918 */ /* 0x00cfe20000000000 */
.L_x_7:
[----:B------:R-:W-:Y:S05]  /*05f0*/  BRA.U !UP3, `(.L_x_8) ;  /* 0x000000010b0c7547 */ /* 0x000fea000b800000 */
[----:B------:R-:W-:Y:S01]  /*0600*/  UCGABAR_WAIT ;  /* 0x0000000000007dc7 */ /* 0x000fe20008000000 */
[----:B------:R-:W-:Y:S01]  /*0610*/  CCTL.IVALL ;  /* 0x00000000ff00798f */ /* 0x000fe20002000000 */
[----:B------:R-:W-:Y:S05]  /*0620*/  BRA `(.L_x_9) ;  /* 0x0000000000047947 */ /* 0x000fea0003800000 */
.L_x_8:
[----:B------:R-:W-:Y:S06]  /*0630*/  BAR.SYNC.DEFER_BLOCKING 0x0 ;  /* 0x0000000000007b1d */ /* 0x000fec0000010000 */
.L_x_9:
[----:B------:R-:W-:Y:S05]  /*0640*/  BRA.U UP4, `(.L_x_10) ;  /* 0x0000000104407547 */ /* 0x000fea000b800000 */
[----:B-1----:R-:W-:Y:S01]  /*0650*/  UMOV UR4, 0x400 ;  /* 0x0000040000047882 */ /* 0x002fe20000000000 */
[----:B------:R-:W-:Y:S01]  /*0660*/  UMOV UR8, 0x20 ;  /* 0x0000002000087882 */ /* 0x000fe20000000000 */
[----:B------:R-:W-:Y:S01]  /*0670*/  UMOV UR6, 0xc0 ;  /* 0x000000c000067882 */ /* 0x000fe20000000000 */
[----:B------:R-:W-:Y:S02]  /*0680*/  ULEA UR4, UR16, UR4, 0x18 ;  /* 0x0000000410047291 */ /* 0x000fe4000f8ec0ff */
[----:B------:R-:W-:-:S04]  /*0690*/  UIADD3 UR8, UPT, UPT, -UR8, 0x100000, URZ ;  /* 0x0010000008087890 */ /* 0x000fc8000fffe1ff */
[----:B------:R-:W-:Y:S02]  /*06a0*/  USHF.L.U32 UR9, UR8, 0xb, URZ ;  /* 0x0000000b08097899 */ /* 0x000fe400080006ff */
[----:B------:R-:W-:Y:S02]  /*06b0*/  USHF.L.U32 UR8, UR8, 0x1, URZ ;  /* 0x0000000108087899 */ /* 0x000fe400080006ff */
[----:B------:R-:W-:-:S04]  /*06c0*/  UIADD3 UR6, UPT, UPT, -UR6, 0x100000, URZ ;  /* 0x0010000006067890 */ /* 0x000fc8000fffe1ff */
[----:B------:R-:W-:Y:S02]  /*06d0*/  USHF.L.U32 UR7, UR6, 0xb, URZ ;  /* 0x0000000b06077899 */ /* 0x000fe400080006ff */
[----:B------:R-:W-:Y:S01]  /*06e0*/  USHF.L.U32 UR6, UR6, 0x1, URZ ;  /* 0x0000000106067899 */ /* 0x000fe200080006ff */
[----:B------:R-:W1:Y:S03]  /*06f0*/  FENCE.VIEW.ASYNC.S ;  /* 0x00000000000073c6 */ /* 0x000e660000000000 */
[----:B-1----:R2:W3:Y:S01]  /*0700*/  SYNCS.EXCH.64 URZ, [UR4+0x40], UR8 ;  /* 0x0000400804ff75b2 */ /* 0x0024e20008000100 */
[----:B------:R2:W4:Y:S07]  /*0710*/  SYNCS.EXCH.64 URZ, [UR4+0x48], UR8 ;  /* 0x0000480804ff75b2 */ /* 0x00052e0008000100 */
[----:B------:R2:W1:Y:S01]  /*0720*/  SYNCS.EXCH.64 URZ, [UR4+0x50], UR6 ;  /* 0x0000500604ff75b2 */ /* 0x0004620008000100 */
[----:B------:R2:W1:Y:S02]  /*0730*/  SYNCS.EXCH.64 URZ, [UR4+0x58], UR6 ;  /* 0x0000580604ff75b2 */ /* 0x0004640008000100 */
[----:B--2---:R-:W-:Y:S01]  /*0740*/  NOP ;  /* 0x0000000000007918 */ /* 0x004fe20000000000 */
.L_x_10:
[----:B------:R-:W-:Y:S01]  /*0750*/  NOP ;  /* 0x0000000000007918 */ /* 0x000fe20000000000 */
[----:B-1-34-:R-:W-:Y:S06]  /*0760*/  BAR.SYNC.DEFER_BLOCKING 0x0 ;  /* 0x0000000000007b1d */ /* 0x01afec0000010000 */
[----:B------:R-:W-:Y:S05]  /*0770*/  BRA.U !UP3, `(.L_x_11) ;  /* 0x000000010b087547 */ /* 0x000fea000b800000 */
[----:B------:R-:W-:Y:S01]  /*0780*/  UCGABAR_ARV ;  /* 0x00000000000079c7 */ /* 0x000fe20008000000 */
[----:B------:R-:W-:Y:S05]  /*0790*/  BRA `(.L_x_12) ;  /* 0x0000000000047947 */ /* 0x000fea0003800000 */
.L_x_11:
[----:B------:R-:W-:Y:S01]  /*07a0*/  NOP ;  /* 0x0000000000007918 */ /* 0x000fe20000000000 */
.L_x_12:
[----:B------:R-:W-:Y:S05]  /*07b0*/  BRA.U !UP3, `(.L_x_13) ;  /* 0x000000010b0c7547 */ /* 0x000fea000b800000 */
[----:B------:R-:W-:Y:S01]  /*07c0*/  UCGABAR_WAIT ;  /* 0x0000000000007dc7 */ /* 0x000fe20008000000 */
[----:B------:R-:W-:Y:S01]  /*07d0*/  CCTL.IVALL ;  /* 0x00000000ff00798f */ /* 0x000fe20002000000 */
[----:B------:R-:W-:Y:S05]  /*07e0*/  BRA `(.L_x_14) ;  /* 0x0000000000047947 */ /* 0x000fea0003800000 */
.L_x_13:
[----:B------:R-:W-:Y:S06]  /*07f0*/  BAR.SYNC.DEFER_BLOCKING 0x0 ;  /* 0x0000000000007b1d */ /* 0x000fec0000010000 */
.L_x_14:
[----:B------:R-:W-:-:S13]  /*0800*/  ISETP.NE.AND P0, PT, R83, 0x6, PT ;  /* 0x000000065300780c */ /* 0x000fda0003f05270 */
[----:B------:R-:W-:Y:S05]  /*0810*/  @P0 BRA `(.L_x_15) ;  /* 0x0000000800a00947 */ /* 0x000fea0003800000 */
[----:B------:R-:W-:Y:S01]  /*0820*/  LOP3.LUT R0, R66, 0x1f, RZ, 0xc0, !PT ;  /* 0x0000001f42007812 */ /* 0x000fe200078ec0ff */
[----:B------:R-:W1:Y:S01]  /*0830*/  LDCU.64 UR4, c[0x0][0x358] ;  /* 0x00006b00ff0477ac */ /* 0x000e620008000a00 */
[----:B------:R-:W-:Y:S02]  /*0840*/  IMAD.MOV.U32 R18, RZ, RZ, 0x7fffffff ;  /* 0x7fffffffff127424 */ /* 0x000fe400078e00ff */
[C---:B------:R-:W-:Y:S01]  /*0850*/  ISETP.GT.U32.AND P0, PT, R0.reuse, 0x7, PT ;  /* 0x000000070000780c */ /* 0x040fe20003f04070 */
[----:B------:R-:W2:Y:S01]  /*0860*/  S2UR UR16, SR_CTAID.Z ;  /* 0x00000000001079c3 */ /* 0x000ea20000002700 */
[----:B------:R-:W2:Y:S01]  /*0870*/  LDCU.64 UR6, c[0x0][0x760] ;  /* 0x0000ec00ff0677ac */ /* 0x000ea20008000a00 */
[----:B------:R-:W3:Y:S01]  /*0880*/  LDCU.U8 UR15, c[0x0][0x768] ;  /* 0x0000ed00ff0f77ac */ /* 0x000ee20008000000 */
[----:B------:R-:W4:Y:S09]  /*0890*/  LDCU.U8 UR14, c[0x0][0x769] ;  /* 0x0000ed20ff0e77ac */ /* 0x000f320008000000 */
[----:B------:R-:W5:Y:S01]  /*08a0*/  @!P0 LDC.64 R2, c[0x0][0x748] ;  /* 0x0001d200ff028b82 */ /* 0x000f620000000a00 */
[----:B------:R-:W1:Y:S01]  /*08b0*/  LDCU.64 UR12, c[0x0][0x778] ;  /* 0x0000ef00ff0c77ac */ /* 0x000e620008000a00 */
[----:B------:R-:W1:Y:S01]  /*08c0*/  LDCU.U8 UR11, c[0x0][0x780] ;  /* 0x0000f000ff0b77ac */ /* 0x000e620008000000 */
[----:B------:R-:W1:Y:S01]  /*08d0*/  LDCU.U8 UR10, c[0x0][0x781] ;  /* 0x0000f020ff0a77ac */ /* 0x000e620008000000 */
[----:B------:R-:W1:Y:S01]  /*08e0*/  LDCU UR8, c[0x0][0x770] ;  /* 0x0000ee00ff0877ac */ /* 0x000e620008000800 */
[----:B------:R-:W1:Y:S01]  /*08f0*/  LDCU.U8 UR9, c[0x0][0x774] ;  /* 0x0000ee80ff0977ac */ /* 0x000e620008000000 */
[----:B-----5:R-:W-:-:S05]  /*0900*/  @!P0 IMAD.WIDE.U32 R2, R0, 0x4, R2 ;  /* 0x0000000400028825 */ /* 0x020fca00078e0002 */
[----:B-1----:R-:W5:Y:S01]  /*0910*/  @!P0 LDG.E R18, desc[UR4][R2.64] ;  /* 0x0000000402128981 */ /* 0x002f62000c1e1900 */
[----:B--2---:R-:W-:Y:S01]  /*0920*/  UIMAD.WIDE.U32 UR4, UR16, UR7, URZ ;  /* 0x00000007100472a5 */ /* 0x004fe2000f8e00ff */
[----:B------:R-:W1:Y:S01]  /*0930*/  S2UR UR17, SR_CTAID.X ;  /* 0x00000000001179c3 */ /* 0x000e620000002500 */
[----:B------:R-:W-:Y:S01]  /*0940*/  UISETP.GT.U32.AND UP0, UPT, UR16, 0xff, UPT ;  /* 0x000000ff1000788c */ /* 0x000fe2000bf04070 */
[----:B------:R-:W-:Y:S01]  /*0950*/  HFMA2 R0, -RZ, RZ, 0, 5.9604644775390625e-08 ;  /* 0x00000001ff007431 */ /* 0x000fe200000001ff */
[----:B------:R-:W-:Y:S01]  /*0960*/  UIADD3 UR4, UPT, UPT, -UR5, UR16, URZ ;  /* 0x0000001005047290 */ /* 0x000fe2000fffe1ff */
[----:B------:R-:W-:-:S03]  /*0970*/  IMAD.MOV.U32 R10, RZ, RZ, RZ ;  /* 0x000000ffff0a7224 */ /* 0x000fc600078e00ff */
[----:B---3--:R-:W-:-:S04]  /*0980*/  USHF.R.U32.HI UR4, URZ, UR15, UR4 ;  /* 0x0000000fff047299 */ /* 0x008fc80008011604 */
[----:B------:R-:W-:-:S04]  /*0990*/  UIADD3 UR4, UPT, UPT, UR5, UR4, URZ ;  /* 0x0000000405047290 */ /* 0x000fc8000fffe0ff */
[----:B----4-:R-:W-:-:S04]  /*09a0*/  USHF.R.U32.HI UR4, URZ, UR14, UR4 ;  /* 0x0000000eff047299 */ /* 0x010fc80008011604 */
[----:B------:R-:W-:-:S04]  /*09b0*/  UIADD3 UR4, UPT, UPT, -UR4, URZ, URZ ;  /* 0x000000ff04047290 */ /* 0x000fc8000fffe1ff */
[----:B------:R-:W-:-:S04]  /*09c0*/  UIMAD UR7, UR4, UR6, UR16 ;  /* 0x00000006040772a4 */ /* 0x000fc8000f8e0210 */
[----:B------:R-:W-:Y:S01]  /*09d0*/  UIMAD.WIDE.U32 UR4, UR7, UR13, URZ ;  /* 0x0000000d070472a5 */ /* 0x000fe2000f8e00ff */
[----:B------:R-:W2:Y:S03]  /*09e0*/  LDCU UR13, c[0x0][0x76c] ;  /* 0x0000ed80ff0d77ac */ /* 0x000ea60008000800 */
[----:B------:R-:W-:-:S04]  /*09f0*/  UIADD3 UR4, UPT, UPT, UR7, -UR5, URZ ;  /* 0x8000000507047290 */ /* 0x000fc8000fffe0ff */
[----:B------:R-:W-:-:S04]  /*0a00*/  USHF.R.U32.HI UR4, URZ, UR11, UR4 ;  /* 0x0000000bff047299 */ /* 0x000fc80008011604 */
[----:B------:R-:W-:-:S04]  /*0a10*/  UIADD3 UR4, UPT, UPT, UR5, UR4, URZ ;  /* 0x0000000405047290 */ /* 0x000fc8000fffe0ff */
[----:B------:R-:W-:-:S04]  /*0a20*/  USHF.R.U32.HI UR6, URZ, UR10, UR4 ;  /* 0x0000000aff067299 */ /* 0x000fc80008011604 */
[----:B------:R-:W-:Y:S01]  /*0a30*/  UIMAD.WIDE.U32 UR4, UR6, UR8, URZ ;  /* 0x00000008060472a5 */ /* 0x000fe2000f8e00ff */
[----:B------:R-:W3:Y:S03]  /*0a40*/  LDCU.U8 UR8, c[0x0][0x775] ;  /* 0x0000eea0ff0877ac */ /* 0x000ee60008000000 */
[----:B------:R-:W-:-:S04]  /*0a50*/  UIADD3 UR4, UPT, UPT, UR6, -UR5, URZ ;  /* 0x8000000506047290 */ /* 0x000fc8000fffe0ff */
[----:B------:R-:W-:-:S04]  /*0a60*/  USHF.R.U32.HI UR4, URZ, UR9, UR4 ;  /* 0x00000009ff047299 */ /* 0x000fc80008011604 */
[----:B------:R-:W-:-:S04]  /*0a70*/  UIADD3 UR4, UPT, UPT, UR5, UR4, URZ ;  /* 0x0000000405047290 */ /* 0x000fc8000fffe0ff */
[----:B---3--:R-:W-:-:S04]  /*0a80*/  USHF.R.U32.HI UR4, URZ, UR8, UR4 ;  /* 0x00000008ff047299 */ /* 0x008fc80008011604 */
[----:B------:R-:W-:-:S04]  /*0a90*/  UIADD3 UR4, UPT, UPT, -UR4, URZ, URZ ;  /* 0x000000ff04047290 */ /* 0x000fc8000fffe1ff */
[----:B--2---:R-:W-:Y:S02]  /*0aa0*/  UIMAD UR5, UR4, UR13, UR6 ;  /* 0x0000000d040572a4 */ /* 0x004fe4000f8e0206 */
[----:B-1----:R-:W-:Y:S02]  /*0ab0*/  ULOP3.LUT UR4, UR17, 0x1, URZ, 0xc0, !UPT ;  /* 0x0000000111047892 */ /* 0x002fe4000f8ec0ff */
[----:B------:R-:W-:Y:S02]  /*0ac0*/  UIADD3 UR6, UPT, UPT, -UR6, URZ, URZ ;  /* 0x000000ff06067290 */ /* 0x000fe4000fffe1ff */
[----:B------:R-:W-:Y:S02]  /*0ad0*/  UIADD3 UR5, UPT, UPT, UR5, UR5, URZ ;  /* 0x0000000505057290 */ /* 0x000fe4000fffe0ff */
[----:B------:R-:W-:Y:S02]  /*0ae0*/  UIMAD UR6, UR6, UR12, UR7 ;  /* 0x0000000c060672a4 */ /* 0x000fe4000f8e0207 */
[----:B------:R-:W-:-:S04]  /*0af0*/  ULOP3.LUT UR5, UR5, UR4, URZ, 0xfc, !UPT ;  /* 0x0000000405057292 */ /* 0x000fc8000f8efcff */
[----:B------:R-:W-:Y:S02]  /*0b00*/  MOV R5, UR6 ;  /* 0x0000000600057c02 */ /* 0x000fe40008000f00 */
[----:B------:R-:W-:Y:S01]  /*0b10*/  IMAD.U32 R4, RZ, RZ, UR5 ;  /* 0x00000005ff047e24 */ /* 0x000fe2000f8e00ff */
[----:B-----5:R1:W2:Y:S01]  /*0b20*/  SHFL.IDX PT, R2, R18, 0x7, 0x1f ;  /* 0x00e01f0012027f89 */ /* 0x0202a200000e0000 */
[----:B------:R-:W-:Y:S05]  /*0b30*/  BRA.U UP0, `(.L_x_16) ;  /* 0x0000000500647547 */ /* 0x000fea000b800000 */
[----:B------:R-:W3:Y:S01]  /*0b40*/  LDC R0, c[0x0][0x374] ;  /* 0x0000dd00ff007b82 */ /* 0x000ee20000000800 */
[----:B--2---:R-:W-:Y:S01]  /*0b50*/  SHF.R.S32.HI R17, RZ, 0x1f, R2 ;  /* 0x0000001fff117819 */ /* 0x004fe20000011402 */
[----:B------:R-:W-:Y:S02]  /*0b60*/  IMAD.U32 R19, RZ, RZ, UR16 ;  /* 0x00000010ff137e24 */ /* 0x000fe4000f8e00ff */
[----:B------:R-:W-:Y:S01]  /*0b70*/  IMAD.MOV.U32 R6, RZ, RZ, -0x1 ;  /* 0xffffffffff067424 */ /* 0x000fe200078e00ff */
[----:B------:R-:W-:Y:S01]  /*0b80*/  LEA.HI R17, R17, R2, RZ, 0x7 ;  /* 0x0000000211117211 */ /* 0x000fe200078f38ff */
[----:B------:R-:W-:Y:S02]  /*0b90*/  IMAD.MOV.U32 R10, RZ, RZ, RZ ;  /* 0x000000ffff0a7224 */ /* 0x000fe400078e00ff */
[----:B------:R-:W3:Y:S01]  /*0ba0*/  LDC R7, c[0x0][0x370] ;  /* 0x0000dc00ff077b82 */ /* 0x000ee20000000800 */
[----:B------:R-:W-:Y:S01]  /*0bb0*/  LOP3.LUT R3, R17, 0xffffff80, RZ, 0xc0, !PT ;  /* 0xffffff8011037812 */ /* 0x000fe200078ec0ff */
[----:B------:R-:W-:-:S03]  /*0bc0*/  IMAD.MOV.U32 R15, RZ, RZ, RZ ;  /* 0x000000ffff0f7224 */ /* 0x000fc600078e00ff */
[----:B------:R-:W-:-:S03]  /*0bd0*/  ISETP.NE.AND P0, PT, R2, R3, PT ;  /* 0x000000030200720c */ /* 0x000fc60003f05270 */
[----:B------:R-:W2:Y:S01]  /*0be0*/  LDC R16, c[0x0][0x378] ;  /* 0x0000de00ff107b82 */ /* 0x000ea20000000800 */
[----:B------:R-:W-:-:S07]  /*0bf0*/  ISETP.LT.AND P0, PT, R2, RZ, P0 ;  /* 0x000000ff0200720c */ /* 0x000fce0000701270 */
[----:B------:R-:W4:Y:S08]  /*0c00*/  LDC R12, c[0x0][0x770] ;  /* 0x0001dc00ff0c7b82 */ /* 0x000f300000000800 */
[----:B------:R-:W1:Y:S01]  /*0c10*/  LDC R11, c[0x0][0x76c] ;  /* 0x0001db00ff0b7b82 */ /* 0x000e620000000800 */
[----:B---3--:R-:W-:Y:S01]  /*0c20*/  IMAD R7, R0, R7, RZ ;  /* 0x0000000700077224 */ /* 0x008fe200078e02ff */
[----:B------:R-:W-:-:S02]  /*0c30*/  SHF.R.S32.HI R0, RZ, 0x7, R17 ;  /* 0x00000007ff007819 */ /* 0x000fc40000011411 */
[----:B------:R-:W-:-:S03]  /*0c40*/  LEA.HI.SX32 R17, R17, 0xffffffff, 0x19 ;  /* 0xffffffff11117811 */ /* 0x000fc600078fcaff */
[----:B------:R-:W-:Y:S01]  /*0c50*/  @!P0 IMAD.MOV R17, RZ, RZ, R0 ;  /* 0x000000ffff118224 */ /* 0x000fe200078e0200 */
[----:B------:R-:W3:Y:S01]  /*0c60*/  LDC.64 R8, c[0x0][0x760] ;  /* 0x0001d800ff087b82 */ /* 0x000ee20000000a00 */
[----:B--2---:R-:W-:Y:S02]  /*0c70*/  IMAD R16, R7, R16, RZ ;  /* 0x0000001007107224 */ /* 0x004fe400078e02ff */
[----:B------:R-:W-:-:S03]  /*0c80*/  IMAD.MOV.U32 R0, RZ, RZ, 0x1 ;  /* 0x00000001ff007424 */ /* 0x000fc600078e00ff */
[----:B------:R-:W-:Y:S02]  /*0c90*/  LEA.HI R16, R16, R16, RZ, 0x1 ;  /* 0x0000001010107211 */ /* 0x000fe400078f08ff */
[----:B------:R-:W2:Y:S02]  /*0ca0*/  LDC.64 R2, c[0x0][0x778] ;  /* 0x0001de00ff027b82 */ /* 0x000ea40000000a00 */
[----:B----4-:R-:W-:-:S07]  /*0cb0*/  SHF.R.S32.HI R16, RZ, 0x1, R16 ;  /* 0x00000001ff107819 */ /* 0x010fce0000011410 */
.L_x_21:
[----:B------:R-:W-:-:S13]  /*0cc0*/  ISETP.GE.AND P0, PT, R4, R17, PT ;  /* 0x000000110400720c */ /* 0x000fda0003f06270 */
[----:B------:R-:W-:Y:S05]  /*0cd0*/  @P0 BRA `(.L_x_17) ;  /* 0x0000000000940947 */ /* 0x000fea0003800000 */
[----:B------:R-:W-:-:S04]  /*0ce0*/  SHF.L.U32 R7, R4, 0x7, RZ ;  /* 0x0000000704077819 */ /* 0x000fc800000006ff */
[----:B------:R-:W-:-:S13]  /*0cf0*/  ISETP.GE.AND P0, PT, R7, R15, PT ;  /* 0x0000000f0700720c */ /* 0x000fda0003f06270 */
[----:B------:R-:W-:Y:S05]  /*0d00*/  @!P0 BRA `(.L_x_18) ;  /* 0x0000000000388947 */ /* 0x000fea0003800000 */
[----:B------:R-:W-:Y:S01]  /*0d10*/  VIADD R13, R6, 0x1 ;  /* 0x00000001060d7836 */ /* 0x000fe20000000000 */
[----:B------:R-:W-:-:S04]  /*0d20*/  MOV R6, 0xffffffff ;  /* 0xffffffff00067802 */ /* 0x000fc80000000f00 */
[----:B------:R-:W-:-:S13]  /*0d30*/  ISETP.GT.U32.AND P0, PT, R13, 0x1f, PT ;  /* 0x0000001f0d00780c */ /* 0x000fda0003f04070 */
[----:B------:R-:W-:Y:S05]  /*0d40*/  @P0 BRA `(.L_x_19) ;  /* 0x0000000000240947 */ /* 0x000fea0003800000 */
[----:B------:R-:W-:Y:S01]  /*0d50*/  ISETP.GT.AND P0, PT, R18, R7, PT ;  /* 0x000000071200720c */ /* 0x000fe20003f04270 */
[----:B------:R-:W-:-:S05]  /*0d60*/  IMAD.MOV.U32 R6, RZ, RZ, -0x1 ;  /* 0xffffffffff067424 */ /* 0x000fca00078e00ff */
[----:B------:R-:W-:-:S07]  /*0d70*/  SHF.L.U32 R6, R6, R13, RZ ;  /* 0x0000000d06067219 */ /* 0x000fce00000006ff */
[----:B------:R-:W-:-:S04]  /*0d80*/  VOTE.ANY R7, PT, P0 ;  /* 0x0000000000077806 */ /* 0x000fc800000e0100 */
[----:B------:R-:W-:-:S05]  /*0d90*/  LOP3.LUT P0, R7, R7, RZ, R6, 0xa0, !PT ;  /* 0x000000ff07077212 */ /* 0x000fca000780a006 */
[----:B------:R-:W-:-:S05]  /*0da0*/  VIADD R6, R7, 0xffffffff ;  /* 0xffffffff07067836 */ /* 0x000fca0000000000 */
[----:B------:R-:W-:-:S04]  /*0db0*/  LOP3.LUT R7, R7, R6, RZ, 0xc, !PT ;  /* 0x0000000607077212 */ /* 0x000fc800078e0cff */
[----:B------:R-:W4:Y:S02]  /*0dc0*/  POPC R6, R7 ;  /* 0x0000000700067309 */ /* 0x000f240000000000 */
[----:B----4-:R-:W-:-:S07]  /*0dd0*/  SEL R6, R6, 0xffffffff, P0 ;  /* 0xffffffff06067807 */ /* 0x010fce0000000000 */
.L_x_19:
[----:B------:R4:W3:Y:S02]  /*0de0*/  SHFL.IDX PT, R15, R18, R6, 0x1f ;  /* 0x00001f06120f7589 */ /* 0x0008e400000e0000 */
.L_x_18:
[----:B------:R-:W5:Y:S01]  /*0df0*/  S2R R13, SR_CgaCtaId ;  /* 0x00000000000d7919 */ /* 0x000f620000008800 */
[----:B------:R-:W-:Y:S01]  /*0e00*/  MOV R14, 0x400 ;  /* 0x00000400000e7802 */ /* 0x000fe20000000f00 */
[----:B------:R-:W-:-:S03]  /*0e10*/  IMAD.U32 R21, R0, -0x80000000, RZ ;  /* 0x8000000000157824 */ /* 0x000fc600078e00ff */
[----:B-----5:R-:W-:-:S05]  /*0e20*/  LEA R13, R13, R14, 0x18 ;  /* 0x0000000e0d0d7211 */ /* 0x020fca00078ec0ff */
[----:B------:R-:W-:-:S04]  /*0e30*/  IMAD R14, R10, 0x8, R13 ;  /* 0x000000080a0e7824 */ /* 0x000fc800078e020d */
[----:B------:R-:W5:Y:S02]  /*0e40*/  SYNCS.PHASECHK.TRANS64.TRYWAIT P0, [R14+URZ+0x50], R21 ;  /* 0x000050150e0075a7 */ /* 0x000f6400080011ff */
[----:B-----5:R-:W-:Y:S05]  /*0e50*/  @!P0 BRA `(.L_x_20) ;  /* 0x0000004000a48947 */ /* 0x020fea0003800000 */
.L_x_70:
[----:B------:R-:W-:Y:S01]  /*0e60*/  ELECT P0, URZ, PT ;  /* 0x0000000000ff782f */ /* 0x000fe20003800000 */
[----:B------:R-:W-:-:S12]  /*0e70*/  IMAD.MOV.U32 R7, RZ, RZ, 0x1 ;  /* 0x00000001ff077424 */ /* 0x000fd800078e00ff */
[C---:B------:R-:W-:Y:S02]  /*0e80*/  @P0 IMAD R13, R10.reuse, 0x10, R13 ;  /* 0x000000100a0d0824 */ /* 0x040fe400078e020d */
[----:B------:R-:W-:-:S03]  /*0e90*/  VIADD R10, R10, 0x1 ;  /* 0x000000010a0a7836 */ /* 0x000fc60000000000 */
[----:B------:R4:W-:Y:S02]  /*0ea0*/  @P0 STS.128 [R13+0x2dc10], R4 ;  /* 0x02dc10040d000388 */ /* 0x0009e40000000c00 */
[----:B------:R-:W-:Y:S01]  /*0eb0*/  ISETP.NE.AND P0, PT, R10, 0x2, PT ;  /* 0x000000020a00780c */ /* 0x000fe20003f05270 */
[----:B------:R5:W-:Y:S06]  /*0ec0*/  MEMBAR.ALL.CTA ;  /* 0x0000000000007992 */ /* 0x000bec0000008000 */
[----:B-----5:R-:W5:Y:S01]  /*0ed0*/  FENCE.VIEW.ASYNC.S ;  /* 0x00000000000073c6 */ /* 0x020f620000000000 */
[----:B----4-:R-:W-:-:S02]  /*0ee0*/  SEL R21, RZ, 0x1, P0 ;  /* 0x00000001ff157807 */ /* 0x010fc40000000000 */
[----:B------:R-:W-:Y:S02]  /*0ef0*/  SEL R10, R10, RZ, P0 ;  /* 0x000000ff0a0a7207 */ /* 0x000fe40000000000 */
[----:B------:R-:W-:Y:S01]  /*0f00*/  LOP3.LUT R0, R0, R21, RZ, 0x3c, !PT ;  /* 0x0000001500007212 */ /* 0x000fe200078e3cff */
[----:B-----5:R-:W-:Y:S06]  /*0f10*/  BAR.SYNC.DEFER_BLOCKING 0x4, 0x20 ;  /* 0x0100800000007b1d */ /* 0x020fec0000010000 */
[----:B------:R4:W-:Y:S02]  /*0f20*/  SYNCS.ARRIVE.TRANS64.ART0 RZ, [R14+URZ+0x40], R7 ;  /* 0x000040070eff79a7 */ /* 0x0009e400085000ff */
.L_x_17:
[----:B------:R-:W-:-:S04]  /*0f30*/  IMAD.IADD R19, R16, 0x1, R19 ;  /* 0x0000000110137824 */ /* 0x000fc800078e0213 */
[C---:B---3--:R-:W-:Y:S01]  /*0f40*/  IMAD.HI.U32 R5, R19.reuse, R9, RZ ;  /* 0x0000000913057227 */ /* 0x048fe200078e00ff */
[----:B------:R-:W-:-:S04]  /*0f50*/  ISETP.GE.AND P0, PT, R19, 0x100, PT ;  /* 0x000001001300780c */ /* 0x000fc80003f06270 */
[----:B------:R-:W-:-:S04]  /*0f60*/  IADD3 R4, PT, PT, R19, -R5, RZ ;  /* 0x8000000513047210 */ /* 0x000fc80007ffe0ff */
[----:B------:R-:W-:-:S05]  /*0f70*/  SHF.R.U32.HI R4, RZ, UR15, R4 ;  /* 0x0000000fff047c19 */ /* 0x000fca0008011604 */
[----:B------:R-:W-:-:S05]  /*0f80*/  IMAD.IADD R4, R5, 0x1, R4 ;  /* 0x0000000105047824 */ /* 0x000fca00078e0204 */
[----:B----4-:R-:W-:-:S04]  /*0f90*/  SHF.R.U32.HI R14, RZ, UR14, R4 ;  /* 0x0000000eff0e7c19 */ /* 0x010fc80008011604 */
[----:B------:R-:W-:-:S05]  /*0fa0*/  IADD3 R14, PT, PT, -R14, RZ, RZ ;  /* 0x000000ff0e0e7210 */ /* 0x000fca0007ffe1ff */
[----:B------:R-:W-:-:S04]  /*0fb0*/  IMAD R14, R8, R14, R19 ;  /* 0x0000000e080e7224 */ /* 0x000fc800078e0213 */
[----:B--2---:R-:W-:-:S04]  /*0fc0*/  IMAD.HI.U32 R5, R14, R3, RZ ;  /* 0x000000030e057227 */ /* 0x004fc800078e00ff */
[----:B------:R-:W-:-:S05]  /*0fd0*/  IMAD.IADD R4, R14, 0x1, -R5 ;  /* 0x000000010e047824 */ /* 0x000fca00078e0a05 */
[----:B------:R-:W-:-:S04]  /*0fe0*/  SHF.R.U32.HI R4, RZ, UR11, R4 ;  /* 0x0000000bff047c19 */ /* 0x000fc80008011604 */
[----:B------:R-:W-:-:S04]  /*0ff0*/  IADD3 R5, PT, PT, R5, R4, RZ ;  /* 0x0000000405057210 */ /* 0x000fc80007ffe0ff */
[----:B------:R-:W-:-:S05]  /*1000*/  SHF.R.U32.HI R5, RZ, UR10, R5 ;  /* 0x0000000aff057c19 */ /* 0x000fca0008011605 */
[----:B------:R-:W-:-:S04]  /*1010*/  IMAD.HI.U32 R7, R5, R12, RZ ;  /* 0x0000000c05077227 */ /* 0x000fc800078e00ff */
[----:B------:R-:W-:-:S05]  /*1020*/  IMAD.IADD R4, R5, 0x1, -R7 ;  /* 0x0000000105047824 */ /* 0x000fca00078e0a07 */
[----:B------:R-:W-:-:S04]  /*1030*/  SHF.R.U32.HI R4, RZ, UR9, R4 ;  /* 0x00000009ff047c19 */ /* 0x000fc80008011604 */
[----:B------:R-:W-:-:S04]  /*1040*/  IADD3 R4, PT, PT, R7, R4, RZ ;  /* 0x0000000407047210 */ /* 0x000fc80007ffe0ff */
[----:B------:R-:W-:-:S05]  /*1050*/  SHF.R.U32.HI R4, RZ, UR8, R4 ;  /* 0x00000008ff047c19 */ /* 0x000fca0008011604 */
[----:B------:R-:W-:-:S04]  /*1060*/  IMAD.MOV R4, RZ, RZ, -R4 ;  /* 0x000000ffff047224 */ /* 0x000fc800078e0a04 */
[----:B-1----:R-:W-:Y:S01]  /*1070*/  IMAD R4, R11, R4, R5 ;  /* 0x000000040b047224 */ /* 0x002fe200078e0205 */
[----:B------:R-:W-:-:S03]  /*1080*/  IADD3 R5, PT, PT, -R5, RZ, RZ ;  /* 0x000000ff05057210 */ /* 0x000fc60007ffe1ff */
[----:B------:R-:W-:Y:S02]  /*1090*/  IMAD.IADD R4, R4, 0x1, R4 ;  /* 0x0000000104047824 */ /* 0x000fe400078e0204 */
[----:B------:R-:W-:-:S03]  /*10a0*/  IMAD R5, R2, R5, R14 ;  /* 0x0000000502057224 */ /* 0x000fc600078e020e */
[----:B------:R-:W-:Y:S01]  /*10b0*/  LOP3.LUT R4, R4, UR4, RZ, 0xfc, !PT ;  /* 0x0000000404047c12 */ /* 0x000fe2000f8efcff */
[----:B------:R-:W-:Y:S06]  /*10c0*/  @!P0 BRA `(.L_x_21) ;  /* 0xfffffff800fc8947 */ /* 0x000fec000383ffff */
.L_x_16:
[----:B------:R-:W3:Y:S01]  /*10d0*/  S2UR UR16, SR_CgaCtaId ;  /* 0x00000000001079c3 */ /* 0x000ee20000008800 */
[----:B------:R-:W-:Y:S01]  /*10e0*/  UMOV UR4, 0x400 ;  /* 0x0000040000047882 */ /* 0x000fe20000000000 */
[----:B------:R-:W-:Y:S01]  /*10f0*/  IMAD.U32 R6, R0, -0x80000000, RZ ;  /* 0x8000000000067824 */ /* 0x000fe200078e00ff */
[C---:B------:R-:W-:Y:S01]  /*1100*/  ISETP.NE.AND P0, PT, R10.reuse, 0x1, PT ;  /* 0x000000010a00780c */ /* 0x040fe20003f05270 */
[----:B------:R-:W-:-:S05]  /*1110*/  VIADD R3, R10, 0x2 ;  /* 0x000000020a037836 */ /* 0x000fca0000000000 */
[----:B------:R-:W-:Y:S01]  /*1120*/  SEL R3, R3, 0x1, P0 ;  /* 0x0000000103037807 */ /* 0x000fe20000000000 */
[----:B---3--:R-:W-:-:S06]  /*1130*/  ULEA UR4, UR16, UR4, 0x18 ;  /* 0x0000000410047291 */ /* 0x008fcc000f8ec0ff */
[----:B--2---:R-:W-:-:S04]  /*1140*/  LEA R2, R10, UR4, 0x3 ;  /* 0x000000040a027c11 */ /* 0x004fc8000f8e18ff */
[----:B------:R-:W2:Y:S02]  /*1150*/  SYNCS.PHASECHK.TRANS64.TRYWAIT P1, [R2+URZ+0x50], R6 ;  /* 0x00005006020075a7 */ /* 0x000ea400080211ff */
[----:B--2---:R-:W-:Y:S05]  /*1160*/  @!P1 BRA `(.L_x_22) ;  /* 0x0000003c00f89947 */ /* 0x004fea0003800000 */
.L_x_72:
[----:B------:R-:W-:Y:S02]  /*1170*/  ELECT P2, URZ, PT ;  /* 0x0000000000ff782f */ /* 0x000fe40003840000 */
[C---:B------:R-:W-:Y:S01]  /*1180*/  ISETP.NE.AND P0, PT, R3.reuse, 0x2, PT ;  /* 0x000000020300780c */ /* 0x040fe20003f05270 */
[----:B--2---:R-:W-:Y:S02]  /*1190*/  IMAD.MOV.U32 R7, RZ, RZ, RZ ;  /* 0x000000ffff077224 */ /* 0x004fe400078e00ff */
[----:B------:R-:W-:Y:S01]  /*11a0*/  IMAD.MOV.U32 R11, RZ, RZ, 0x1 ;  /* 0x00000001ff0b7424 */ /* 0x000fe200078e00ff */
[----:B------:R-:W-:Y:S02]  /*11b0*/  ISETP.EQ.XOR P1, PT, R10, 0x1, !P0 ;  /* 0x000000010a00780c */ /* 0x000fe40004722a70 */
[----:B------:R-:W-:Y:S02]  /*11c0*/  SEL R3, R3, RZ, P0 ;  /* 0x000000ff03037207 */ /* 0x000fe40000000000 */
[----:B------:R-:W-:-:S02]  /*11d0*/  SEL R9, RZ, 0x1, !P1 ;  /* 0x00000001ff097807 */ /* 0x000fc40004800000 */
[----:B------:R-:W-:Y:S02]  /*11e0*/  LEA R3, R3, UR4, 0x3 ;  /* 0x0000000403037c11 */ /* 0x000fe4000f8e18ff */
[----:B------:R-:W-:Y:S01]  /*11f0*/  @P2 LEA R10, R10, UR4, 0x4 ;  /* 0x000000040a0a2c11 */ /* 0x000fe2000f8e20ff */
[----:B------:R-:W-:Y:S01]  /*1200*/  @P2 IMAD.MOV.U32 R6, RZ, RZ, -0x1 ;  /* 0xffffffffff062424 */ /* 0x000fe200078e00ff */
[----:B------:R-:W-:-:S04]  /*1210*/  LOP3.LUT R9, R0, R9, RZ, 0x3c, !PT ;  /* 0x0000000900097212 */ /* 0x000fc800078e3cff */
[----:B------:R2:W-:Y:S01]  /*1220*/  @P2 STS.128 [R10+0x2dc10], R4 ;  /* 0x02dc10040a002388 */ /* 0x0005e20000000c00 */
[----:B------:R-:W-:Y:S01]  /*1230*/  IMAD.U32 R8, R9, -0x80000000, RZ ;  /* 0x8000000009087824 */ /* 0x000fe200078e00ff */
[----:B------:R3:W-:Y:S06]  /*1240*/  MEMBAR.ALL.CTA ;  /* 0x0000000000007992 */ /* 0x0007ec0000008000 */
[----:B---3--:R-:W3:Y:S02]  /*1250*/  FENCE.VIEW.ASYNC.S ;  /* 0x00000000000073c6 */ /* 0x008ee40000000000 */
[----:B---3--:R-:W-:Y:S06]  /*1260*/  BAR.SYNC.DEFER_BLOCKING 0x4, 0x20 ;  /* 0x0100800000007b1d */ /* 0x008fec0000010000 */
[----:B------:R2:W-:Y:S01]  /*1270*/  SYNCS.ARRIVE.TRANS64.ART0 RZ, [R2+URZ+0x40], R11 ;  /* 0x0000400b02ff79a7 */ /* 0x0005e200085000ff */
[----:B------:R-:W3:Y:S02]  /*1280*/  SYNCS.PHASECHK.TRANS64.TRYWAIT P0, [R3+URZ+0x50], R8 ;  /* 0x00005008030075a7 */ /* 0x000ee400080011ff */
[----:B--23--:R-:W-:Y:S05]  /*1290*/  @!P0 BRA `(.L_x_23) ;  /* 0x0000003c00c48947 */ /* 0x00cfea0003800000 */
.L_x_15:
[----:B------:R-:W-:-:S13]  /*12a0*/  ISETP.NE.AND P0, PT, R83, 0x5, PT ;  /* 0x000000055300780c */ /* 0x000fda0003f05270 */
[----:B------:R-:W-:Y:S05]  /*12b0*/  @P0 BRA `(.L_x_24) ;  /* 0x0000000400f80947 */ /* 0x000fea0003800000 */
[----:B------:R-:W-:Y:S02]  /*12c0*/  UMOV UR6, 0x400 ;  /* 0x0000040000067882 */ /* 0x000fe40000000000 */
[----:B------:R-:W-:-:S09]  /*12d0*/  ULEA UR6, UR16, UR6, 0x18 ;  /* 0x0000000610067291 */ /* 0x000fd2000f8ec0ff */
[----:B------:R-:W3:Y:S02]  /*12e0*/  SYNCS.PHASECHK.TRANS64.TRYWAIT P0, [UR6+0x40], RZ ;  /* 0x000040ffff0075a7 */ /* 0x000ee40008001106 */
[----:B---3--:R-:W-:Y:S05]  /*12f0*/  @!P0 BRA `(.L_x_25) ;  /* 0x0000003c00c48947 */ /* 0x008fea0003800000 */
.L_x_75:
[----:B------:R-:W4:Y:S01]  /*1300*/  LDS.128 R4, [UR6+0x2dc10] ;  /* 0x02dc1006ff047984 */ /* 0x000f220008000c00 */
[----:B---3--:R-:W-:Y:S01]  /*1310*/  HFMA2 R0, -RZ, RZ, 0, 5.9604644775390625e-08 ;  /* 0x00000001ff007431 */ /* 0x008fe200000001ff */
[----:B------:R-:W-:Y:S01]  /*1320*/  UMOV UR14, 0x1 ;  /* 0x00000001000e7882 */ /* 0x000fe20000000000 */
[----:B------:R-:W-:Y:S01]  /*1330*/  UMOV UR4, URZ ;  /* 0x000000ff00047c82 */ /* 0x000fe20008000000 */
[----:B------:R3:W-:Y:S06]  /*1340*/  MEMBAR.ALL.CTA ;  /* 0x0000000000007992 */ /* 0x0007ec0000008000 */
[----:B---3--:R-:W3:Y:S02]  /*1350*/  FENCE.VIEW.ASYNC.S ;  /* 0x00000000000073c6 */ /* 0x008ee40000000000 */
[----:B---3--:R3:W-:Y:S01]  /*1360*/  SYNCS.ARRIVE.TRANS64.ART0 RZ, [UR6+0x50], R0 ;  /* 0x00005000ffff79a7 */ /* 0x0087e20008500006 */
[----:B----4-:R-:W-:-:S13]  /*1370*/  ISETP.NE.AND P0, PT, R7, 0x1, PT ;  /* 0x000000010700780c */ /* 0x010fda0003f05270 */
[----:B---3--:R-:W-:Y:S05]  /*1380*/  @P0 BRA `(.L_x_26) ;  /* 0x0000000400840947 */ /* 0x008fea0003800000 */
[----:B------:R-:W3:Y:S01]  /*1390*/  LDCU.64 UR4, c[0x0][0x348] ;  /* 0x00006900ff0477ac */ /* 0x000ee20008000a00 */
[----:B------:R-:W-:Y:S01]  /*13a0*/  R2UR UR12, R5 ;  /* 0x00000000050c72ca */ /* 0x000fe200000e0000 */
[----:B------:R-:W-:Y:S01]  /*13b0*/  IMAD.MOV.U32 R8, RZ, RZ, 0x1 ;  /* 0x00000001ff087424 */ /* 0x000fe200078e00ff */
[----:B------:R-:W-:Y:S01]  /*13c0*/  R2UR UR20, R4 ;  /* 0x00000000041472ca */ /* 0x000fe200000e0000 */
[----:B------:R-:W-:Y:S01]  /*13d0*/  IMAD.MOV.U32 R2, RZ, RZ, RZ ;  /* 0x000000ffff027224 */ /* 0x000fe200078e00ff */
[----:B------:R-:W-:Y:S01]  /*13e0*/  R2UR UR28, R6 ;  /* 0x00000000061c72ca */ /* 0x000fe200000e0000 */
[----:B------:R-:W-:Y:S01]  /*13f0*/  UMOV UR14, 0x1 ;  /* 0x00000001000e7882 */ /* 0x000fe20000000000 */
[----:B------:R-:W-:Y:S01]  /*1400*/  UMOV UR18, URZ ;  /* 0x000000ff00127c82 */ /* 0x000fe20008000000 */
[----:B------:R-:W-:Y:S01]  /*1410*/  UMOV UR10, URZ ;  /* 0x000000ff000a7c82 */ /* 0x000fe20008000000 */
[----:B---3--:R-:W-:Y:S02]  /*1420*/  UIADD3 UR38, UP3, UPT, UR4, 0x40, URZ ;  /* 0x0000004004267890 */ /* 0x008fe4000ff7e0ff */
[----:B------:R-:W-:-:S02]  /*1430*/  UIADD3 UR36, UP2, UPT, UR4, 0xc0, URZ ;  /* 0x000000c004247890 */ /* 0x000fc4000ff5e0ff */
[----:B------:R-:W-:Y:S02]  /*1440*/  UIADD3 UR30, UP1, UPT, UR4, 0x140, URZ ;  /* 0x00000140041e7890 */ /* 0x000fe4000ff3e0ff */
[----:B------:R-:W-:Y:S02]  /*1450*/  UIADD3 UR22, UP0, UPT, UR4, 0x1c0, URZ ;  /* 0x000001c004167890 */ /* 0x000fe4000ff1e0ff */
[----:B------:R-:W-:Y:S02]  /*1460*/  UIADD3.X UR39, UPT, UPT, URZ, UR5, URZ, UP3, !UPT ;  /* 0x00000005ff277290 */ /* 0x000fe40009ffe4ff */
[----:B------:R-:W-:Y:S02]  /*1470*/  UIADD3.X UR37, UPT, UPT, URZ, UR5, URZ, UP2, !UPT ;  /* 0x00000005ff257290 */ /* 0x000fe400097fe4ff */
[----:B------:R-:W-:Y:S02]  /*1480*/  UIADD3.X UR31, UPT, UPT, URZ, UR5, URZ, UP1, !UPT ;  /* 0x00000005ff1f7290 */ /* 0x000fe40008ffe4ff */
[----:B------:R-:W-:Y:S01]  /*1490*/  UIADD3.X UR23, UPT, UPT, URZ, UR5, URZ, UP0, !UPT ;  /* 0x00000005ff177290 */ /* 0x000fe200087fe4ff */
[----:B------:R-:W-:-:S11]  /*14a0*/  UMOV UR4, URZ ;  /* 0x000000ff00047c82 */ /* 0x000fd60008000000 */
.L_x_31:
[----:B------:R-:W-:Y:S01]  /*14b0*/  USHF.L.U32 UR5, UR14, 0x1f, URZ ;  /* 0x0000001f0e057899 */ /* 0x000fe200080006ff */
[----:B------:R-:W-:Y:S01]  /*14c0*/  HFMA2 R4, -RZ, RZ, 0, -128 ;  /* 0x0000d800ff047431 */ /* 0x000fe200000001ff */
[----:B------:R-:W-:Y:S02]  /*14d0*/  ULEA UR7, UR4, UR6, 0x3 ;  /* 0x0000000604077291 */ /* 0x000fe4000f8e18ff */
[----:B------:R-:W-:Y:S02]  /*14e0*/  ULEA UR27, UR12, UR53, 0x1 ;  /* 0x000000350c1b7291 */ /* 0x000fe4000f8e08ff */
[----:B--2---:R-:W-:Y:S01]  /*14f0*/  MOV R3, UR5 ;  /* 0x0000000500037c02 */ /* 0x004fe20008000f00 */
[----:B------:R-:W-:Y:S02]  /*1500*/  USHF.L.U32 UR35, UR20, 0x7, URZ ;  /* 0x0000000714237899 */ /* 0x000fe400080006ff */
[----:B------:R-:W-:Y:S02]  /*1510*/  UIADD3 UR12, UPT, UPT, UR53, UR12, UR12 ;  /* 0x0000000c350c7290 */ /* 0x000fe4000fffe00c */
[----:B------:R2:W3:Y:S01]  /*1520*/  SYNCS.PHASECHK.TRANS64.TRYWAIT P2, [UR7+0x18], R3 ;  /* 0x00001803ff0075a7 */ /* 0x0004e20008041107 */
[----:B------:R-:W-:Y:S01]  /*1530*/  USHF.L.U32 UR27, UR27, 0x7, URZ ;  /* 0x000000071b1b7899 */ /* 0x000fe200080006ff */
[----:B------:R-:W-:-:S11]  /*1540*/  UMOV UR7, URZ ;  /* 0x000000ff00077c82 */ /* 0x000fd60008000000 */
.L_x_29:
[----:B----4-:R-:W-:Y:S02]  /*1550*/  USHF.L.U32 UR11, UR4, 0x10, URZ ;  /* 0x00000010040b7899 */ /* 0x010fe400080006ff */
[----:B------:R-:W-:Y:S02]  /*1560*/  UIADD3 UR5, UPT, UPT, UR4, 0x1, URZ ;  /* 0x0000000104057890 */ /* 0x000fe4000fffe0ff */
[----:B------:R-:W-:Y:S02]  /*1570*/  USHF.L.U32 UR8, UR4, 0xf, URZ ;  /* 0x0000000f04087899 */ /* 0x000fe400080006ff */
[----:B------:R-:W-:Y:S02]  /*1580*/  ULEA UR9, UR4, UR53, 0x1 ;  /* 0x0000003504097291 */ /* 0x000fe4000f8e08ff */
[----:B------:R-:W-:Y:S02]  /*1590*/  USHF.L.U32 UR34, UR7, 0x8, URZ ;  /* 0x0000000807227899 */ /* 0x000fe400080006ff */
[----:B------:R-:W-:-:S02]  /*15a0*/  ULEA UR33, UR4, UR6, 0x3 ;  /* 0x0000000604217291 */ /* 0x000fc4000f8e18ff */
[----:B------:R-:W-:Y:S02]  /*15b0*/  USHF.R.S32.HI UR11, URZ, 0x1, UR11 ;  /* 0x00000001ff0b7899 */ /* 0x000fe4000801140b */
[----:B------:R-:W-:Y:S02]  /*15c0*/  UISETP.NE.AND UP0, UPT, UR5, 0x3, UPT ;  /* 0x000000030500788c */ /* 0x000fe4000bf05270 */
[----:B------:R-:W-:Y:S02]  /*15d0*/  ULEA UR16, UR4, UR6, 0xb ;  /* 0x0000000604107291 */ /* 0x000fe4000f8e58ff */
[----:B------:R-:W-:Y:S02]  /*15e0*/  ULEA.HI.SX32 UR8, UR8, UR6, 0x1f ;  /* 0x0000000608087291 */ /* 0x000fe4000f8ffaff */
[----:B------:R-:W-:Y:S02]  /*15f0*/  ULEA UR24, UR53, UR11, 0xe ;  /* 0x0000000b35187291 */ /* 0x000fe4000f8e70ff */
[----:B------:R-:W-:-:S02]  /*1600*/  ULEA UR15, UR9, UR6, 0xb ;  /* 0x00000006090f7291 */ /* 0x000fc4000f8e58ff */
[----:B------:R-:W-:Y:S02]  /*1610*/  USEL UR4, UR5, URZ, UP0 ;  /* 0x000000ff05047287 */ /* 0x000fe40008000000 */
[----:B------:R-:W-:Y:S01]  /*1620*/  USEL UR11, URZ, 0x1, UP0 ;  /* 0x00000001ff0b7887 */ /* 0x000fe20008000000 */
[----:B------:R-:W-:Y:S01]  /*1630*/  UMOV UR21, 0x30000 ;  /* 0x0003000000157882 */ /* 0x000fe20000000000 */
[----:B------:R-:W-:Y:S02]  /*1640*/  USHF.L.U32 UR19, UR7, 0x2, URZ ;  /* 0x0000000207137899 */ /* 0x000fe400080006ff */
[----:B------:R-:W-:Y:S02]  /*1650*/  UIADD3 UR16, UPT, UPT, UR16, 0x29400, URZ ;  /* 0x0002940010107890 */ /* 0x000fe4000fffe0ff */
[----:B------:R-:W-:Y:S02]  /*1660*/  UIADD3 UR32, UPT, UPT, UR8, 0x5400, URZ ;  /* 0x0000540008207890 */ /* 0x000fe4000fffe0ff */
[----:B------:R-:W-:Y:S01]  /*1670*/  UISETP.GT.U32.AND UP0, UPT, UR7, 0xe, UPT ;  /* 0x0000000e0700788c */ /* 0x000fe2000bf04070 */
[----:B------:R-:W-:Y:S01]  /*1680*/  UMOV UR13, UR28 ;  /* 0x0000001c000d7c82 */ /* 0x000fe20008000000 */
[----:B------:R-:W-:Y:S01]  /*1690*/  UMOV UR25, UR33 ;  /* 0x0000002100197c82 */ /* 0x000fe20008000000 */
[----:B------:R-:W-:Y:S01]  /*16a0*/  UMOV UR26, UR34 ;  /* 0x00000022001a7c82 */ /* 0x000fe20008000000 */
[----:B------:R-:W-:Y:S01]  /*16b0*/  UMOV UR17, UR33 ;  /* 0x0000002100117c82 */ /* 0x000fe20008000000 */
[----:B------:R-:W-:Y:S01]  /*16c0*/  UMOV UR9, UR33 ;  /* 0x0000002100097c82 */ /* 0x000fe20008000000 */
[----:B--23--:R-:W-:Y:S05]  /*16d0*/  @P2 BRA `(.L_x_27) ;  /* 0x0000000000102947 */ /* 0x00cfea0003800000 */
[----:B------:R-:W-:-:S06]  /*16e0*/  USHF.L.U32 UR5, UR14, 0x1f, URZ ;  /* 0x0000001f0e057899 */ /* 0x000fcc00080006ff */
[----:B--2---:R-:W-:-:S04]  /*16f0*/  MOV R3, UR5 ;  /* 0x0000000500037c02 */ /* 0x004fc80008000f00 */
[----:B------:R-:W2:Y:S02]  /*1700*/  SYNCS.PHASECHK.TRANS64.TRYWAIT P0, [UR33+0x18], R3 ;  /* 0x00001803ff0075a7 */ /* 0x000ea40008001121 */
[----:B--2---:R-:W-:Y:S05]  /*1710*/  @!P0 BRA `(.L_x_28) ;  /* 0x0000003800d48947 */ /* 0x004fea0003800000 */
.L_x_27:
[----:B------:R-:W-:Y:S02]  /*1720*/  ELECT P1, URZ, PT ;  /* 0x0000000000ff782f */ /* 0x000fe40003820000 */
[----:B------:R-:W-:Y:S01]  /*1730*/  PLOP3.LUT P0, PT, PT, PT, UP0, 0x80, 0x8 ;  /* 0x000000000008781c */ /* 0x000fe20003f0f008 */
[----:B------:R-:W-:Y:S01]  /*1740*/  UIADD3 UR24, UPT, UPT, UR6, UR24, URZ ;  /* 0x0000001806187290 */ /* 0x000fe2000fffe0ff */
[----:B------:R-:W-:Y:S01]  /*1750*/  PLOP3.LUT P2, PT, PT, PT, PT, 0x80, 0x8 ;  /* 0x000000000008781c */ /* 0x000fe20003f4f070 */
[----:B------:R-:W-:Y:S02]  /*1760*/  ULOP3.LUT UR14, UR14, UR11, URZ, 0x3c, !UPT ;  /* 0x0000000b0e0e7292 */ /* 0x000fe4000f8e3cff */
[----:B------:R-:W-:Y:S02]  /*1770*/  UIADD3 UR24, UPT, UPT, UR24, 0x11400, URZ ;  /* 0x0001140018187890 */ /* 0x000fe4000fffe0ff */
[----:B------:R-:W-:Y:S02]  /*1780*/  UIADD3 UR8, UPT, UPT, UR15, 0x2ac00, URZ ;  /* 0x0002ac000f087890 */ /* 0x000fe4000fffe0ff */
[----:B------:R-:W-:-:S02]  /*1790*/  @!UP0 USHF.L.U32 UR5, UR14, 0x1f, URZ ;  /* 0x0000001f0e058899 */ /* 0x000fc400080006ff */
[----:B------:R-:W-:Y:S01]  /*17a0*/  @!UP0 ULEA UR15, UR4, UR6, 0x3 ;  /* 0x00000006040f8291 */ /* 0x000fe2000f8e18ff */
[----:B------:R4:W-:Y:S01]  /*17b0*/  @P1 SYNCS.ARRIVE.TRANS64 RZ, [UR33], R4 ;  /* 0x00000004ffff19a7 */ /* 0x0009e20008000021 */
[----:B------:R4:W-:Y:S01]  /*17c0*/  UTMALDG.2D [UR32], [UR38], desc[URZ] ;  /* 0x0000ff20260075b4 */ /* 0x0009e20008009000 */
[----:B------:R-:W-:Y:S01]  /*17d0*/  UMOV UR11, UR19 ;  /* 0x00000013000b7c82 */ /* 0x000fe20008000000 */
[----:B--2---:R-:W-:Y:S01]  /*17e0*/  IMAD.U32 R3, RZ, RZ, UR5 ;  /* 0x00000005ff037e24 */ /* 0x004fe2000f8e00ff */
[----:B------:R-:W-:-:S04]  /*17f0*/  UIADD3 UR5, UPT, UPT, UR7, 0x1, URZ ;  /* 0x0000000107057890 */ /* 0x000fc8000fffe0ff */
[----:B------:R-:W-:Y:S01]  /*1800*/  UISETP.NE.AND UP0, UPT, UR5, 0x10, UPT ;  /* 0x000000100500788c */ /* 0x000fe2000bf05270 */
[----:B------:R4:W-:Y:S02]  /*1810*/  UTMALDG.3D.MULTICAST [UR24], [UR36], UR21, desc[URZ] ;  /* 0x0000ff18240073b4 */ /* 0x0009e40008011815 */
[----:B------:R-:W-:Y:S01]  /*1820*/  UMOV UR7, UR5 ;  /* 0x0000000500077c82 */ /* 0x000fe20008000000 */
[----:B------:R4:W-:Y:S01]  /*1830*/  UTMALDG.3D [UR16], [UR30], desc[URZ] ;  /* 0x0000ff101e0075b4 */ /* 0x0009e20008011000 */
[----:B------:R4:W-:Y:S01]  /*1840*/  UTMALDG.4D.MULTICAST [UR8], [UR22], UR21, desc[URZ] ;  /* 0x0000ff08160073b4 */ /* 0x0009e20008019815 */
[----:B------:R4:W2:Y:S03]  /*1850*/  @!P0 SYNCS.PHASECHK.TRANS64.TRYWAIT P2, [UR15+0x18], R3 ;  /* 0x00001803ff0085a7 */ /* 0x0008a6000804110f */
[----:B------:R-:W-:Y:S05]  /*1860*/  BRA.U UP0, `(.L_x_29) ;  /* 0xfffffffd00387547 */ /* 0x000fea000b83ffff */
[----:B----4-:R-:W-:Y:S02]  /*1870*/  LEA R3, R8, UR6, 0x3 ;  /* 0x0000000608037c11 */ /* 0x010fe4000f8e18ff */
[----:B------:R-:W-:-:S04]  /*1880*/  SHF.L.U32 R4, R2, 0x1f, RZ ;  /* 0x0000001f02047819 */ /* 0x000fc800000006ff */
[----:B------:R-:W3:Y:S02]  /*1890*/  SYNCS.PHASECHK.TRANS64.TRYWAIT P0, [R3+URZ+0x40], R4 ;  /* 0x00004004030075a7 */ /* 0x000ee400080011ff */
[----:B---3--:R-:W-:Y:S05]  /*18a0*/  @!P0 BRA `(.L_x_30) ;  /* 0x0000003800908947 */ /* 0x008fea0003800000 */
.L_x_78:
[C---:B------:R-:W-:Y:S01]  /*18b0*/  LEA R4, R8.reuse, UR6, 0x4 ;  /* 0x0000000608047c11 */ /* 0x040fe2000f8e20ff */
[----:B------:R-:W-:-:S05]  /*18c0*/  VIADD R8, R8, 0x1 ;  /* 0x0000000108087836 */ /* 0x000fca0000000000 */
[----:B---3--:R-:W3:Y:S01]  /*18d0*/  LDS.128 R4, [R4+0x2dc10] ;  /* 0x02dc100004047984 */ /* 0x008ee20000000c00 */
[C---:B------:R-:W-:Y:S01]  /*18e0*/  ISETP.NE.AND P1, PT, R8.reuse, 0x2, PT ;  /* 0x000000020800780c */ /* 0x040fe20003f25270 */
[----:B------:R4:W-:Y:S06]  /*18f0*/  MEMBAR.ALL.CTA ;  /* 0x0000000000007992 */ /* 0x0009ec0000008000 */
[----:B----4-:R-:W4:Y:S01]  /*1900*/  FENCE.VIEW.ASYNC.S ;  /* 0x00000000000073c6 */ /* 0x010f220000000000 */
[----:B------:R-:W-:Y:S01]  /*1910*/  SEL R8, R8, RZ, P1 ;  /* 0x000000ff08087207 */ /* 0x000fe20000800000 */
[----:B----4-:R4:W-:Y:S01]  /*1920*/  SYNCS.ARRIVE.TRANS64.ART0 RZ, [R3+URZ+0x50], R0 ;  /* 0x0000500003ff79a7 */ /* 0x0109e200085000ff */
[----:B---3--:R-:W-:-:S02]  /*1930*/  ISETP.NE.AND P0, PT, R7, 0x1, PT ;  /* 0x000000010700780c */ /* 0x008fc40003f05270 */
[----:B------:R-:W-:Y:S02]  /*1940*/  R2UR UR12, R5 ;  /* 0x00000000050c72ca */ /* 0x000fe400000e0000 */
[----:B------:R-:W-:Y:S02]  /*1950*/  R2UR UR20, R4 ;  /* 0x00000000041472ca */ /* 0x000fe400000e0000 */
[----:B------:R-:W-:Y:S02]  /*1960*/  R2UR UR28, R6 ;  /* 0x00000000061c72ca */ /* 0x000fe400000e0000 */
[----:B----4-:R-:W-:-:S04]  /*1970*/  SEL R3, RZ, 0x1, P1 ;  /* 0x00000001ff037807 */ /* 0x010fc80000800000 */
[----:B------:R-:W-:Y:S01]  /*1980*/  LOP3.LUT R2, R2, R3, RZ, 0x3c, !PT ;  /* 0x0000000302027212 */ /* 0x000fe200078e3cff */
[----:B------:R-:W-:Y:S08]  /*1990*/  @!P0 BRA `(.L_x_31) ;  /* 0xfffffff800c48947 */ /* 0x000ff0000383ffff */
.L_x_26:
[----:B------:R-:W-:Y:S02]  /*19a0*/  UISETP.NE.AND UP0, UPT, UR4, 0x2, UPT ;  /* 0x000000020400788c */ /* 0x000fe4000bf05270 */
[----:B------:R-:W-:-:S04]  /*19b0*/  UIADD3 UR5, UPT, UPT, UR4, 0x2, URZ ;  /* 0x0000000204057890 */ /* 0x000fc8000fffe0ff */
[----:B------:R-:W-:-:S04]  /*19c0*/  USEL UR5, UR5, 0x1, UP0 ;  /* 0x0000000105057887 */ /* 0x000fc80008000000 */
[----:B------:R-:W-:-:S04]  /*19d0*/  UISETP.NE.AND UP0, UPT, UR5, 0x3, UPT ;  /* 0x000000030500788c */ /* 0x000fc8000bf05270 */
[----:B------:R-:W-:Y:S02]  /*19e0*/  UISETP.EQ.XOR UP1, UPT, UR4, 0x2, !UP0 ;  /* 0x000000020400788c */ /* 0x000fe4000c722a70 */
[----:B------:R-:W-:Y:S02]  /*19f0*/  USEL UR5, UR5, URZ, UP0 ;  /* 0x000000ff05057287 */ /* 0x000fe40008000000 */
[----:B------:R-:W-:Y:S02]  /*1a00*/  USEL UR4, URZ, 0x1, !UP1 ;  /* 0x00000001ff047887 */ /* 0x000fe4000c800000 */
[----:B------:R-:W-:Y:S02]  /*1a10*/  ULEA UR6, UR5, UR6, 0x3 ;  /* 0x0000000605067291 */ /* 0x000fe4000f8e18ff */
[----:B------:R-:W-:-:S04]  /*1a20*/  ULOP3.LUT UR14, UR14, UR4, URZ, 0x3c, !UPT ;  /* 0x000000040e0e7292 */ /* 0x000fc8000f8e3cff */
[----:B------:R-:W-:-:S06]  /*1a30*/  USHF.L.U32 UR14, UR14, 0x1f, URZ ;  /* 0x0000001f0e0e7899 */ /* 0x000fcc00080006ff */
[----:B------:R-:W-:-:S04]  /*1a40*/  MOV R0, UR14 ;  /* 0x0000000e00007c02 */ /* 0x000fc80008000f00 */
[----:B------:R-:W3:Y:S02]  /*1a50*/  SYNCS.PHASECHK.TRANS64.TRYWAIT P0, [UR6+0x18], R0 ;  /* 0x00001800ff0075a7 */ /* 0x000ee40008001106 */
[----:B---3--:R-:W-:Y:S05]  /*1a60*/  @!P0 BRA `(.L_x_32) ;  /* 0x0000003800388947 */ /* 0x008fea0003800000 */
.L_x_80:
[----:B------:R-:W-:-:S13]  /*1a70*/  ELECT P0, URZ, PT ;  /* 0x0000000000ff782f */ /* 0x000fda0003800000 */
[----:B--2---:R-:W-:-:S04]  /*1a80*/  @P0 MOV R0, 0xd800 ;  /* 0x0000d80000000802 */ /* 0x004fc80000000f00 */
[----:B------:R3:W-:Y:S03]  /*1a90*/  @P0 SYNCS.ARRIVE.TRANS64 RZ, [UR6], R0 ;  /* 0x00000000ffff09a7 */ /* 0x0007e60008000006 */
.L_x_24:
[----:B------:R-:W-:-:S13]  /*1aa0*/  ISETP.NE.AND P0, PT, R83, 0x4, PT ;  /* 0x000000045300780c */ /* 0x000fda0003f05270 */
[----:B------:R-:W-:Y:S05]  /*1ab0*/  @P0 BRA `(.L_x_33) ;  /* 0x0000000c00200947 */ /* 0x000fea0003800000 */
[----:B------:R-:W4:Y:S08]  /*1ac0*/  S2UR UR45, SR_CgaCtaId ;  /* 0x00000000002d79c3 */ /* 0x000f300000008800 */
[----:B------:R-:W-:Y:S06]  /*1ad0*/  BAR.SYNC.DEFER_BLOCKING 0x3, 0xa0 ;  /* 0x00c2800000007b1d */ /* 0x000fec0000010000 */
[----:B------:R-:W-:-:S02]  /*1ae0*/  UMOV UR4, 0x400 ;  /* 0x0000040000047882 */ /* 0x000fc40000000000 */
[----:B----4-:R-:W-:-:S09]  /*1af0*/  ULEA UR45, UR45, UR4, 0x18 ;  /* 0x000000042d2d7291 */ /* 0x010fd2000f8ec0ff */
[----:B---3--:R-:W3:Y:S01]  /*1b00*/  LDS R0, [UR45+0x68] ;  /* 0x0000682dff007984 */ /* 0x008ee20008000800 */
[----:B------:R-:W4:Y:S02]  /*1b10*/  SYNCS.PHASECHK.TRANS64.TRYWAIT P0, [UR45+0x40], RZ ;  /* 0x000040ffff0075a7 */ /* 0x000f24000800112d */
[----:B---34-:R-:W-:Y:S05]  /*1b20*/  @!P0 BRA `(.L_x_34) ;  /* 0x0000003800288947 */ /* 0x018fea0003800000 */
.L_x_82:
[----:B--2---:R-:W2:Y:S01]  /*1b30*/  LDS R3, [UR45+0x2dc1c] ;  /* 0x02dc1c2dff037984 */ /* 0x004ea20008000800 */
[----:B---3--:R-:W-:Y:S01]  /*1b40*/  IMAD.MOV.U32 R2, RZ, RZ, 0x1 ;  /* 0x00000001ff027424 */ /* 0x008fe200078e00ff */
[----:B------:R-:W-:Y:S01]  /*1b50*/  R2UR UR5, R0 ;  /* 0x00000000000572ca */ /* 0x000fe200000e0000 */
[----:B------:R-:W-:Y:S01]  /*1b60*/  UMOV UR75, 0x1 ;  /* 0x00000001004b7882 */ /* 0x000fe20000000000 */
[----:B------:R3:W-:Y:S06]  /*1b70*/  MEMBAR.ALL.CTA ;  /* 0x0000000000007992 */ /* 0x0007ec0000008000 */
[----:B---3--:R-:W3:Y:S02]  /*1b80*/  FENCE.VIEW.ASYNC.S ;  /* 0x00000000000073c6 */ /* 0x008ee40000000000 */
[----:B---3--:R3:W-:Y:S01]  /*1b90*/  SYNCS.ARRIVE.TRANS64.ART0 RZ, [UR45+0x50], R2 ;  /* 0x00005002ffff79a7 */ /* 0x0087e2000850002d */
[----:B--2---:R-:W-:-:S13]  /*1ba0*/  ISETP.NE.AND P0, PT, R3, 0x1, PT ;  /* 0x000000010300780c */ /* 0x004fda0003f05270 */
[----:B---3--:R-:W-:Y:S05]  /*1bb0*/  @P0 BRA `(.L_x_35) ;  /* 0x0000000800c80947 */ /* 0x008fea0003800000 */
[----:B------:R-:W-:Y:S01]  /*1bc0*/  UIADD3 UR8, UPT, UPT, UR45, 0x2ac00, URZ ;  /* 0x0002ac002d087890 */ /* 0x000fe2000fffe0ff */
[----:B------:R-:W-:Y:S01]  /*1bd0*/  HFMA2 R6, -RZ, RZ, 0, 5.9604644775390625e-08 ;  /* 0x00000001ff067431 */ /* 0x000fe200000001ff */
[----:B------:R-:W-:Y:S01]  /*1be0*/  UIADD3 UR7, UPT, UPT, UR45, 0x29400, URZ ;  /* 0x000294002d077890 */ /* 0x000fe2000fffe0ff */
[----:B------:R-:W-:Y:S01]  /*1bf0*/  MOV R5, RZ ;  /* 0x000000ff00057202 */ /* 0x000fe20000000f00 */
[----:B------:R-:W-:Y:S02]  /*1c00*/  UIADD3 UR4, UPT, UPT, UR45, 0x11400, URZ ;  /* 0x000114002d047890 */ /* 0x000fe4000fffe0ff */
[----:B------:R-:W-:Y:S02]  /*1c10*/  UIADD3 UR68, UPT, UPT, UR5, 0x1d0, URZ ;  /* 0x000001d005447890 */ /* 0x000fe4000fffe0ff */
[----:B------:R-:W-:Y:S02]  /*1c20*/  UIADD3 UR66, UPT, UPT, UR5, 0x1d4, URZ ;  /* 0x000001d405427890 */ /* 0x000fe4000fffe0ff */
[----:B------:R-:W-:-:S02]  /*1c30*/  UIADD3 UR62, UPT, UPT, UR5, 0x1dc, URZ ;  /* 0x000001dc053e7890 */ /* 0x000fc4000fffe0ff */
[----:B------:R-:W-:Y:S02]  /*1c40*/  UIADD3 UR6, UPT, UPT, UR45, 0x5400, URZ ;  /* 0x000054002d067890 */ /* 0x000fe4000fffe0ff */
[----:B------:R-:W-:Y:S02]  /*1c50*/  UIADD3 UR64, UPT, UPT, UR5, 0x1d8, URZ ;  /* 0x000001d805407890 */ /* 0x000fe4000fffe0ff */
[----:B------:R-:W-:Y:S02]  /*1c60*/  USHF.R.U32.HI UR12, URZ, 0x4, UR8 ;  /* 0x00000004ff0c7899 */ /* 0x000fe40008011608 */
[----:B------:R-:W-:Y:S02]  /*1c70*/  USHF.R.U32.HI UR11, URZ, 0x4, UR7 ;  /* 0x00000004ff0b7899 */ /* 0x000fe40008011607 */
[----:B------:R-:W-:Y:S02]  /*1c80*/  USHF.R.U32.HI UR9, URZ, 0x4, UR4 ;  /* 0x00000004ff097899 */ /* 0x000fe40008011604 */
[----:B------:R-:W-:-:S02]  /*1c90*/  UIADD3 UR69, UPT, UPT, UR5, 0x1e0, URZ ;  /* 0x000001e005457890 */ /* 0x000fc4000fffe0ff */
[----:B------:R-:W-:Y:S02]  /*1ca0*/  UIADD3 UR67, UPT, UPT, UR5, 0x1e8, URZ ;  /* 0x000001e805437890 */ /* 0x000fe4000fffe0ff */
[----:B------:R-:W-:Y:S02]  /*1cb0*/  UIADD3 UR63, UPT, UPT, UR5, 0x1f8, URZ ;  /* 0x000001f8053f7890 */ /* 0x000fe4000fffe0ff */
[----:B------:R-:W-:Y:S02]  /*1cc0*/  USHF.R.U32.HI UR8, URZ, 0x1, UR68 ;  /* 0x00000001ff087899 */ /* 0x000fe40008011644 */
[----:B------:R-:W-:Y:S02]  /*1cd0*/  USHF.R.U32.HI UR7, URZ, 0x1, UR66 ;  /* 0x00000001ff077899 */ /* 0x000fe40008011642 */
[----:B------:R-:W-:Y:S02]  /*1ce0*/  USHF.R.U32.HI UR4, URZ, 0x1, UR62 ;  /* 0x00000001ff047899 */ /* 0x000fe4000801163e */
[----:B------:R-:W-:Y:S01]  /*1cf0*/  USHF.R.U32.HI UR10, URZ, 0x4, UR6 ;  /* 0x00000004ff0a7899 */ /* 0x000fe20008011606 */
[----:B------:R-:W-:Y:S01]  /*1d00*/  UMOV UR54, 0x8c02480 ;  /* 0x08c0248000367882 */ /* 0x000fe20000000000 */
[----:B------:R-:W-:-:S02]  /*1d10*/  UIADD3 UR65, UPT, UPT, UR5, 0x1f0, URZ ;  /* 0x000001f005417890 */ /* 0x000fc4000fffe0ff */
[----:B------:R-:W-:Y:S02]  /*1d20*/  USHF.R.U32.HI UR6, URZ, 0x1, UR64 ;  /* 0x00000001ff067899 */ /* 0x000fe40008011640 */
[----:B------:R-:W-:Y:S02]  /*1d30*/  USEL UR13, URZ, 0x4000, UP6 ;  /* 0x00004000ff0d7887 */ /* 0x000fe4000b000000 */
[----:B------:R-:W-:Y:S02]  /*1d40*/  USHF.R.U32.HI UR60, URZ, 0x1a, UR69 ;  /* 0x0000001aff3c7899 */ /* 0x000fe40008011645 */
[----:B------:R-:W-:Y:S02]  /*1d50*/  USHF.R.U32.HI UR58, URZ, 0x1a, UR67 ;  /* 0x0000001aff3a7899 */ /* 0x000fe40008011643 */
[----:B------:R-:W-:Y:S02]  /*1d60*/  USHF.R.U32.HI UR15, URZ, 0x1a, UR63 ;  /* 0x0000001aff0f7899 */ /* 0x000fe4000801163f */
[----:B------:R-:W-:-:S02]  /*1d70*/  USEL UR54, UR54, 0x8c00480, !UP5 ;  /* 0x08c0048036367887 */ /* 0x000fc4000e800000 */
[----:B------:R-:W-:Y:S02]  /*1d80*/  ULOP3.LUT UR8, UR8, 0x60000000, URZ, 0xc0, !UPT ;  /* 0x6000000008087892 */ /* 0x000fe4000f8ec0ff */
[----:B------:R-:W-:Y:S02]  /*1d90*/  ULOP3.LUT UR7, UR7, 0x60000000, URZ, 0xc0, !UPT ;  /* 0x6000000007077892 */ /* 0x000fe4000f8ec0ff */
[----:B------:R-:W-:Y:S02]  /*1da0*/  ULOP3.LUT UR4, UR4, 0x60000000, URZ, 0xc0, !UPT ;  /* 0x6000000004047892 */ /* 0x000fe4000f8ec0ff */
[----:B------:R-:W-:Y:S02]  /*1db0*/  USHF.R.U32.HI UR14, URZ, 0x1a, UR65 ;  /* 0x0000001aff0e7899 */ /* 0x000fe40008011641 */
[----:B------:R-:W-:Y:S02]  /*1dc0*/  ULOP3.LUT UR6, UR6, 0x60000000, URZ, 0xc0, !UPT ;  /* 0x6000000006067892 */ /* 0x000fe4000f8ec0ff */
[----:B------:R-:W-:-:S02]  /*1dd0*/  UIADD3 UR54, UPT, UPT, UR13, UR54, URZ ;  /* 0x000000360d367290 */ /* 0x000fc4000fffe0ff */
[----:B------:R-:W-:Y:S02]  /*1de0*/  ULOP3.LUT UR60, UR8, 0x30, UR60, 0xf8, !UPT ;  /* 0x00000030083c7892 */ /* 0x000fe4000f8ef83c */
[----:B------:R-:W-:Y:S02]  /*1df0*/  ULOP3.LUT UR58, UR7, 0x30, UR58, 0xf8, !UPT ;  /* 0x00000030073a7892 */ /* 0x000fe4000f8ef83a */
[----:B------:R-:W-:Y:S02]  /*1e00*/  ULOP3.LUT UR4, UR4, 0x30, UR15, 0xf8, !UPT ;  /* 0x0000003004047892 */ /* 0x000fe4000f8ef80f */
[----:B------:R-:W-:Y:S02]  /*1e10*/  ULOP3.LUT UR6, UR6, 0x30, UR14, 0xf8, !UPT ;  /* 0x0000003006067892 */ /* 0x000fe4000f8ef80e */
[----:B------:R-:W-:Y:S02]  /*1e20*/  ULOP3.LUT UR74, UR76, 0x3, URZ, 0xfc, !UPT ;  /* 0x000000034c4a7892 */ /* 0x000fe4000f8efcff */
[----:B------:R-:W-:-:S02]  /*1e30*/  ULOP3.LUT UR12, UR12, 0x3fc0, URZ, 0xc0, !UPT ;  /* 0x00003fc00c0c7892 */ /* 0x000fc4000f8ec0ff */
[----:B------:R-:W-:Y:S02]  /*1e40*/  ULOP3.LUT UR11, UR11, 0x3fc0, URZ, 0xc0, !UPT ;  /* 0x00003fc00b0b7892 */ /* 0x000fe4000f8ec0ff */
[----:B------:R-:W-:Y:S02]  /*1e50*/  ULOP3.LUT UR10, UR10, 0x3fc0, URZ, 0xc0, !UPT ;  /* 0x00003fc00a0a7892 */ /* 0x000fe4000f8ec0ff */
[----:B------:R-:W-:Y:S02]  /*1e60*/  ULOP3.LUT UR9, UR9, 0x3fc0, URZ, 0xc0, !UPT ;  /* 0x00003fc009097892 */ /* 0x000fe4000f8ec0ff */
[----:B------:R-:W-:Y:S02]  /*1e70*/  ULOP3.LUT UR61, UR60, UR54, URZ, 0xfc, !UPT ;  /* 0x000000363c3d7292 */ /* 0x000fe4000f8efcff */
[----:B------:R-:W-:Y:S02]  /*1e80*/  ULOP3.LUT UR59, UR58, UR54, URZ, 0xfc, !UPT ;  /* 0x000000363a3b7292 */ /* 0x000fe4000f8efcff */
[----:B------:R-:W-:-:S02]  /*1e90*/  ULOP3.LUT UR57, UR6, UR54, URZ, 0xfc, !UPT ;  /* 0x0000003606397292 */ /* 0x000fc4000f8efcff */
[----:B------:R-:W-:Y:S02]  /*1ea0*/  ULOP3.LUT UR55, UR4, UR54, URZ, 0xfc, !UPT ;  /* 0x0000003604377292 */ /* 0x000fe4000f8efcff */
[----:B------:R-:W-:Y:S02]  /*1eb0*/  UIADD3 UR77, UPT, UPT, UR45, 0x30, URZ ;  /* 0x000000302d4d7890 */ /* 0x000fe4000fffe0ff */
[----:B------:R-:W-:Y:S02]  /*1ec0*/  ULOP3.LUT UR76, UR76, 0xffff, URZ, 0xc0, !UPT ;  /* 0x0000ffff4c4c7892 */ /* 0x000fe4000f8ec0ff */
[----:B------:R-:W-:Y:S02]  /*1ed0*/  ULOP3.LUT UR74, UR74, 0xffff, URZ, 0xc0, !UPT ;  /* 0x0000ffff4a4a7892 */ /* 0x000fe4000f8ec0ff */
[----:B------:R-:W-:Y:S02]  /*1ee0*/  ULOP3.LUT UR70, UR12, 0x10000, URZ, 0xfc, !UPT ;  /* 0x000100000c467892 */ /* 0x000fe4000f8efcff */
[----:B------:R-:W-:-:S02]  /*1ef0*/  ULOP3.LUT UR71, UR11, 0x10000, URZ, 0xfc, !UPT ;  /* 0x000100000b477892 */ /* 0x000fc4000f8efcff */
[----:B------:R-:W-:Y:S02]  /*1f00*/  ULOP3.LUT UR72, UR10, 0x10000, URZ, 0xfc, !UPT ;  /* 0x000100000a487892 */ /* 0x000fe4000f8efcff */
[----:B------:R-:W-:Y:S01]  /*1f10*/  ULOP3.LUT UR73, UR9, 0x10000, URZ, 0xfc, !UPT ;  /* 0x0001000009497892 */ /* 0x000fe2000f8efcff */
[----:B------:R-:W-:Y:S01]  /*1f20*/  UMOV UR4, 0x1 ;  /* 0x0000000100047882 */ /* 0x000fe20000000000 */
[----:B------:R-:W-:Y:S01]  /*1f30*/  UMOV UR15, URZ ;  /* 0x000000ff000f7c82 */ /* 0x000fe20008000000 */
[----:B------:R-:W-:Y:S01]  /*1f40*/  UMOV UR14, URZ ;  /* 0x000000ff000e7c82 */ /* 0x000fe20008000000 */
[----:B------:R-:W-:Y:S01]  /*1f50*/  UMOV UR60, URZ ;  /* 0x000000ff003c7c82 */ /* 0x000fe20008000000 */
[----:B------:R-:W-:Y:S01]  /*1f60*/  UMOV UR58, URZ ;  /* 0x000000ff003a7c82 */ /* 0x000fe20008000000 */
[----:B------:R-:W-:Y:S01]  /*1f70*/  UMOV UR56, URZ ;  /* 0x000000ff00387c82 */ /* 0x000fe20008000000 */
[----:B------:R-:W-:-:S05]  /*1f80*/  UMOV UR54, URZ ;  /* 0x000000ff00367c82 */ /* 0x000fca0008000000 */
.L_x_42:
[----:B------:R-:W-:Y:S02]  /*1f90*/  USHF.L.U32 UR7, UR15, 0x1f, URZ ;  /* 0x0000001f0f077899 */ /* 0x000fe400080006ff */
[----:B------:R-:W-:Y:S02]  /*1fa0*/  ULEA UR8, UR14, UR45, 0x3 ;  /* 0x0000002d0e087291 */ /* 0x000fe4000f8e18ff */
[----:B------:R-:W-:Y:S02]  /*1fb0*/  USHF.L.U32 UR6, UR4, 0x1f, URZ ;  /* 0x0000001f04067899 */ /* 0x000fe400080006ff */
[----:B--2---:R-:W-:Y:S01]  /*1fc0*/  MOV R3, UR7 ;  /* 0x0000000700037c02 */ /* 0x004fe20008000f00 */
[----:B------:R-:W-:Y:S02]  /*1fd0*/  ULOP3.LUT UR75, UR4, 0x1, URZ, 0x3c, !UPT ;  /* 0x00000001044b7892 */ /* 0x000fe4000f8e3cff */
[----:B------:R-:W-:Y:S01]  /*1fe0*/  UPLOP3.LUT UP2, UPT, UPT, UPT, UPT, 0x40, 0x4 ;  /* 0x000000000004789c */ /* 0x000fe20003f4e870 */
[----:B------:R-:W-:Y:S01]  /*1ff0*/  MOV R0, UR6 ;  /* 0x0000000600007c02 */ /* 0x000fe20008000f00 */
[----:B------:R2:W3:Y:S01]  /*2000*/  SYNCS.PHASECHK.TRANS64.TRYWAIT P1, [UR8], R3 ;  /* 0x00000003ff0075a7 */ /* 0x0004e20008021108 */
[----:B------:R-:W-:-:S02]  /*2010*/  UIMAD UR44, UR75, 0xd0, UR5 ;  /* 0x000000d04b2c78a4 */ /* 0x000fc4000f8e0205 */
[----:B------:R-:W4:Y:S02]  /*2020*/  SYNCS.PHASECHK.TRANS64.TRYWAIT P0, [UR45+0x38], R0 ;  /* 0x00003800ff0075a7 */ /* 0x000f24000800112d */
[----:B--234-:R-:W-:Y:S08]  /*2030*/  @P0 BRA `(.L_x_36) ;  /* 0x0000000000080947 */ /* 0x01cff00003800000 */
[----:B------:R-:W2:Y:S02]  /*2040*/  SYNCS.PHASECHK.TRANS64.TRYWAIT P0, [UR45+0x38], R0 ;  /* 0x00003800ff0075a7 */ /* 0x000ea4000800112d */
[----:B--2---:R-:W-:Y:S05]  /*2050*/  @!P0 BRA `(.L_x_37) ;  /* 0x0000003000f48947 */ /* 0x004fea0003800000 */
.L_x_36:
[----:B------:R-:W-:-:S05]  /*2060*/  UMOV UR4, URZ ;  /* 0x000000ff00047c82 */ /* 0x000fca0008000000 */
.L_x_40:
[----:B---3--:R-:W-:Y:S02]  /*2070*/  UIADD3 UR17, UPT, UPT, UR14, 0x1, URZ ;  /* 0x000000010e117890 */ /* 0x008fe4000fffe0ff */
[----:B------:R-:W-:Y:S02]  /*2080*/  UISETP.GT.U32.AND UP0, UPT, UR4, 0xe, UPT ;  /* 0x0000000e0400788c */ /* 0x000fe4000bf04070 */
[----:B------:R-:W-:Y:S02]  /*2090*/  UISETP.NE.AND UP1, UPT, UR17, 0x3, UPT ;  /* 0x000000031100788c */ /* 0x000fe4000bf25270 */
[----:B------:R-:W-:Y:S02]  /*20a0*/  ULEA UR12, UR14, UR71, 0x7 ;  /* 0x000000470e0c7291 */ /* 0x000fe4000f8e38ff */
[----:B------:R-:W-:Y:S01]  /*20b0*/  ULEA UR6, UR14, UR70, 0x8 ;  /* 0x000000460e067291 */ /* 0x000fe2000f8e40ff */
[----:B------:R-:W-:Y:S01]  /*20c0*/  PLOP3.LUT P0, PT, PT, PT, UP0, 0x80, 0x8 ;  /* 0x000000000008781c */ /* 0x000fe20003f0f008 */
[----:B------:R-:W-:Y:S02]  /*20d0*/  ULEA UR10, UR14, UR73, 0xb ;  /* 0x000000490e0a7291 */ /* 0x000fe4000f8e58ff */
[----:B------:R-:W-:Y:S02]  /*20e0*/  ULEA UR8, UR14, UR72, 0xa ;  /* 0x000000480e087291 */ /* 0x000fe4000f8e50ff */
[----:B------:R-:W-:Y:S02]  /*20f0*/  ULEA UR42, UR14, UR45, 0x3 ;  /* 0x0000002d0e2a7291 */ /* 0x000fe4000f8e18ff */
[----:B------:R-:W-:Y:S02]  /*2100*/  USEL UR14, UR17, URZ, UP1 ;  /* 0x000000ff110e7287 */ /* 0x000fe40008800000 */
[----:B------:R-:W-:Y:S02]  /*2110*/  UIADD3 UR40, UPT, UPT, UR12, 0x20, URZ ;  /* 0x000000200c287890 */ /* 0x000fe4000fffe0ff */
        /* <DEDUP_REMOVED lines=16> */
[----:B------:R-:W-:Y:S01]  /*2220*/  USEL UR46, URZ, 0x1, UP1 ;  /* 0x00000001ff2e7887 */ /* 0x000fe20008800000 */
[----:B------:R-:W-:Y:S01]  /*2230*/  UMOV UR13, 0x4008 ;  /* 0x00004008000d7882 */ /* 0x000fe20000000000 */
        /* <DEDUP_REMOVED lines=16> */
[----:B----4-:R-:W-:Y:S05]  /*2340*/  @P1 BRA `(.L_x_38) ;  /* 0x0000000000101947 */ /* 0x010fea0003800000 */
[----:B------:R-:W-:Y:S06]  /*2350*/  USHF.L.U32 UR43, UR15, 0x1f, URZ ;  /* 0x0000001f0f2b7899 */ /* 0x000fec00080006ff */
[----:B--2---:R-:W-:Y:S04]  /*2360*/  MOV R0, UR43 ;  /* 0x0000002b00007c02 */ /* 0x004fe80008000f00 */
[----:B------:R-:W2:Y:S02]  /*2370*/  SYNCS.PHASECHK.TRANS64.TRYWAIT P1, [UR42], R0 ;  /* 0x00000000ff0075a7 */ /* 0x000ea4000802112a */
[----:B--2---:R-:W-:Y:S05]  /*2380*/  @!P1 BRA `(.L_x_39) ;  /* 0x0000003000489947 */ /* 0x004fea0003800000 */
.L_x_38:
[----:B------:R3:W-:Y:S01]  /*2390*/  UTCCP.T.S.4x32dp128bit tmem[UR5+0x1d0], gdesc[UR12] ;  /* 0x0001d00c050079e7 */ /* 0x0007e20009100000 */
[----:B------:R-:W-:Y:S01]  /*23a0*/  ULOP3.LUT UR15, UR15, UR46, URZ, 0x3c, !UPT ;  /* 0x0000002e0f0f7292 */ /* 0x000fe2000f8e3cff */
[----:B------:R3:W-:Y:S01]  /*23b0*/  UTCCP.T.S.4x32dp128bit tmem[UR5+0x1d4], gdesc[UR40] ;  /* 0x0001d428050079e7 */ /* 0x0007e20009100000 */
[----:B------:R3:W-:Y:S01]  /*23c0*/  UTCCP.T.S.4x32dp128bit tmem[UR5+0x1d8], gdesc[UR38] ;  /* 0x0001d826050079e7 */ /* 0x0007e20009100000 */
[----:B------:R3:W-:Y:S01]  /*23d0*/  UTCCP.T.S.4x32dp128bit tmem[UR5+0x1dc], gdesc[UR36] ;  /* 0x0001dc24050079e7 */ /* 0x0007e20009100000 */
[----:B------:R3:W-:Y:S01]  /*23e0*/  UTCCP.T.S.4x32dp128bit tmem[UR5+0x1e0], gdesc[UR6] ;  /* 0x0001e006050079e7 */ /* 0x0007e20009100000 */
[----:B------:R-:W-:Y:S01]  /*23f0*/  PLOP3.LUT P1, PT, PT, PT, PT, 0x80, 0x8 ;  /* 0x000000000008781c */ /* 0x000fe20003f2f070 */
[----:B------:R3:W-:Y:S01]  /*2400*/  UTCCP.T.S.4x32dp128bit tmem[UR5+0x1e4], gdesc[UR34] ;  /* 0x0001e422050079e7 */ /* 0x0007e20009100000 */
[----:B------:R3:W-:Y:S01]  /*2410*/  UTCCP.T.S.4x32dp128bit tmem[UR5+0x1e8], gdesc[UR32] ;  /* 0x0001e820050079e7 */ /* 0x0007e20009100000 */
[----:B------:R-:W-:Y:S01]  /*2420*/  UMOV UR42, UR50 ;  /* 0x00000032002a7c82 */ /* 0x000fe20008000000 */
[----:B------:R-:W-:Y:S01]  /*2430*/  @!UP0 USHF.L.U32 UR51, UR15, 0x1f, URZ ;  /* 0x0000001f0f338899 */ /* 0x000fe200080006ff */
[----:B------:R3:W-:Y:S01]  /*2440*/  UTCCP.T.S.4x32dp128bit tmem[UR5+0x1ec], gdesc[UR30] ;  /* 0x0001ec1e050079e7 */ /* 0x0007e20009100000 */
[----:B------:R-:W-:Y:S01]  /*2450*/  @!UP0 ULEA UR50, UR14, UR45, 0x3 ;  /* 0x0000002d0e328291 */ /* 0x000fe2000f8e18ff */
[----:B------:R3:W-:Y:S01]  /*2460*/  UTCCP.T.S.4x32dp128bit tmem[UR5+0x1f0], gdesc[UR28] ;  /* 0x0001f01c050079e7 */ /* 0x0007e20009100000 */
[----:B------:R3:W-:Y:S01]  /*2470*/  UTCCP.T.S.4x32dp128bit tmem[UR5+0x1f4], gdesc[UR26] ;  /* 0x0001f41a050079e7 */ /* 0x0007e20009100000 */
[----:B------:R3:W-:Y:S01]  /*2480*/  UTCCP.T.S.4x32dp128bit tmem[UR5+0x1f8], gdesc[UR24] ;  /* 0x0001f818050079e7 */ /* 0x0007e20009100000 */
[----:B------:R3:W-:Y:S01]  /*2490*/  UTCCP.T.S.4x32dp128bit tmem[UR5+0x1fc], gdesc[UR22] ;  /* 0x0001fc16050079e7 */ /* 0x0007e20009100000 */
[----:B------:R3:W-:Y:S01]  /*24a0*/  UTCOMMA.4X gdesc[UR8], gdesc[UR10], tmem[UR44], tmem[UR60], idesc[UR61], tmem[UR68], UP2 ;  /* 0x80443c0a080075ea */ /* 0x0007e2000900002c */
[----:B------:R-:W-:Y:S01]  /*24b0*/  UMOV UR49, 0x40004040 ;  /* 0x4000404000317882 */ /* 0x000fe20000000000 */
[----:B------:R-:W-:Y:S01]  /*24c0*/  UMOV UR46, UR47 ;  /* 0x0000002f002e7c82 */ /* 0x000fe20008000000 */
[----:B--2---:R-:W-:Y:S01]  /*24d0*/  MOV R0, UR51 ;  /* 0x0000003300007c02 */ /* 0x004fe20008000f00 */
[----:B------:R3:W-:Y:S01]  /*24e0*/  UTCOMMA.4X gdesc[UR18], gdesc[UR20], tmem[UR44], tmem[UR58], idesc[UR59], tmem[UR66], UPT ;  /* 0x80423a14120075ea */ /* 0x0007e2000b80002c */
[----:B------:R-:W-:Y:S01]  /*24f0*/  UMOV UR47, 0x40004040 ;  /* 0x40004040002f7882 */ /* 0x000fe20000000000 */
[----:B------:R-:W-:Y:S01]  /*2500*/  UMOV UR43, 0x40004040 ;  /* 0x40004040002b7882 */ /* 0x000fe20000000000 */
[----:B------:R3:W-:Y:S01]  /*2510*/  UTCOMMA.4X gdesc[UR48], gdesc[UR16], tmem[UR44], tmem[UR56], idesc[UR57], tmem[UR64], UPT ;  /* 0x80403810300075ea */ /* 0x0007e2000b80002c */
[----:B------:R3:W-:Y:S01]  /*2520*/  UTCOMMA.4X gdesc[UR42], gdesc[UR46], tmem[UR44], tmem[UR54], idesc[UR55], tmem[UR62], UPT ;  /* 0x803e362e2a0075ea */ /* 0x0007e2000b80002c */
[----:B------:R3:W-:Y:S01]  /*2530*/  UTCBAR.MULTICAST [UR52], URZ, UR74 ;  /* 0x000000ff340073e9 */ /* 0x0007e2000800084a */
[----:B------:R3:W4:Y:S01]  /*2540*/  @!P0 SYNCS.PHASECHK.TRANS64.TRYWAIT P1, [UR50], R0 ;  /* 0x00000000ff0085a7 */ /* 0x0007220008021132 */
[----:B------:R-:W-:Y:S02]  /*2550*/  UIADD3 UR4, UPT, UPT, UR4, 0x1, URZ ;  /* 0x0000000104047890 */ /* 0x000fe4000fffe0ff */
[----:B------:R-:W-:Y:S02]  /*2560*/  UPLOP3.LUT UP2, UPT, UPT, UPT, UPT, 0x80, 0x8 ;  /* 0x000000000008789c */ /* 0x000fe40003f4f070 */
[----:B------:R-:W-:Y:S09]  /*2570*/  UISETP.NE.AND UP0, UPT, UR4, 0x10, UPT ;  /* 0x000000100400788c */ /* 0x000ff2000bf05270 */
[----:B------:R-:W-:Y:S05]  /*2580*/  BRA.U UP0, `(.L_x_40) ;  /* 0xfffffff900b87547 */ /* 0x000fea000b83ffff */
[----:B------:R-:W-:Y:S01]  /*2590*/  USHF.L.U32 UR4, UR75, 0x1f, URZ ;  /* 0x0000001f4b047899 */ /* 0x000fe200080006ff */
[----:B------:R-:W-:Y:S01]  /*25a0*/  LEA R3, R6, UR45, 0x3 ;  /* 0x0000002d06037c11 */ /* 0x000fe2000f8e18ff */
[----:B------:R2:W-:Y:S01]  /*25b0*/  UTCBAR.MULTICAST [UR77], URZ, UR76 ;  /* 0x000000ff4d0073e9 */ /* 0x0005e2000800084c */
[----:B------:R-:W-:-:S03]  /*25c0*/  SHF.L.U32 R4, R5, 0x1f, RZ ;  /* 0x0000001f05047819 */ /* 0x000fc600000006ff */
[----:B---3--:R-:W-:-:S04]  /*25d0*/  IMAD.U32 R0, RZ, RZ, UR4 ;  /* 0x00000004ff007e24 */ /* 0x008fc8000f8e00ff */
[----:B------:R2:W-:Y:S01]  /*25e0*/  SYNCS.PHASECHK.TRANS64.TRYWAIT PT, [UR45+0x38], R0 ;  /* 0x00003800ff0075a7 */ /* 0x0005e200080e112d */
[----:B------:R-:W3:Y:S02]  /*25f0*/  SYNCS.PHASECHK.TRANS64.TRYWAIT P0, [R3+URZ+0x40], R4 ;  /* 0x00004004030075a7 */ /* 0x000ee400080011ff */
[----:B--23--:R-:W-:Y:S05]  /*2600*/  @!P0 BRA `(.L_x_41) ;  /* 0x0000002c00c88947 */ /* 0x00cfea0003800000 */
.L_x_86:
[C---:B------:R-:W-:Y:S01]  /*2610*/  LEA R0, R6.reuse, UR45, 0x4 ;  /* 0x0000002d06007c11 */ /* 0x040fe2000f8e20ff */
[----:B------:R-:W-:Y:S01]  /*2620*/  VIADD R6, R6, 0x1 ;  /* 0x0000000106067836 */ /* 0x000fe20000000000 */
[----:B------:R-:W-:-:S04]  /*2630*/  UMOV UR4, UR75 ;  /* 0x0000004b00047c82 */ /* 0x000fc80008000000 */
[----:B------:R-:W3:Y:S01]  /*2640*/  LDS R0, [R0+0x2dc1c] ;  /* 0x02dc1c0000007984 */ /* 0x000ee20000000800 */
[C---:B----4-:R-:W-:Y:S01]  /*2650*/  ISETP.NE.AND P1, PT, R6.reuse, 0x2, PT ;  /* 0x000000020600780c */ /* 0x050fe20003f25270 */
[----:B------:R4:W-:Y:S06]  /*2660*/  MEMBAR.ALL.CTA ;  /* 0x0000000000007992 */ /* 0x0009ec0000008000 */
[----:B----4-:R-:W4:Y:S01]  /*2670*/  FENCE.VIEW.ASYNC.S ;  /* 0x00000000000073c6 */ /* 0x010f220000000000 */
[----:B------:R-:W-:Y:S02]  /*2680*/  SEL R4, RZ, 0x1, P1 ;  /* 0x00000001ff047807 */ /* 0x000fe40000800000 */
[----:B------:R-:W-:-:S02]  /*2690*/  SEL R6, R6, RZ, P1 ;  /* 0x000000ff06067207 */ /* 0x000fc40000800000 */
[----:B------:R-:W-:Y:S01]  /*26a0*/  LOP3.LUT R5, R5, R4, RZ, 0x3c, !PT ;  /* 0x0000000405057212 */ /* 0x000fe200078e3cff */
[----:B----4-:R4:W-:Y:S01]  /*26b0*/  SYNCS.ARRIVE.TRANS64.ART0 RZ, [R3+URZ+0x50], R2 ;  /* 0x0000500203ff79a7 */ /* 0x0109e200085000ff */
[----:B---3--:R-:W-:-:S13]  /*26c0*/  ISETP.NE.AND P0, PT, R0, 0x1, PT ;  /* 0x000000010000780c */ /* 0x008fda0003f05270 */
[----:B----4-:R-:W-:Y:S05]  /*26d0*/  @!P0 BRA `(.L_x_42) ;  /* 0xfffffff8002c8947 */ /* 0x010fea000383ffff */
.L_x_35:
[----:B------:R-:W-:-:S09]  /*26e0*/  UISETP.NE.AND UP0, UPT, UR53, URZ, UPT ;  /* 0x000000ff3500728c */ /* 0x000fd2000bf05270 */
[----:B------:R-:W-:Y:S05]  /*26f0*/  BRA.U UP0, `(.L_x_33) ;  /* 0x0000000100107547 */ /* 0x000fea000b800000 */
[----:B------:R-:W-:-:S06]  /*2700*/  USHF.L.U32 UR4, UR75, 0x1f, URZ ;  /* 0x0000001f4b047899 */ /* 0x000fcc00080006ff */
[----:B------:R-:W-:-:S04]  /*2710*/  MOV R0, UR4 ;  /* 0x0000000400007c02 */ /* 0x000fc80008000f00 */
[----:B------:R-:W3:Y:S02]  /*2720*/  SYNCS.PHASECHK.TRANS64.TRYWAIT P0, [UR45+0x38], R0 ;  /* 0x00003800ff0075a7 */ /* 0x000ee4000800112d */
[----:B---3--:R-:W-:Y:S05]  /*2730*/  @!P0 BRA `(.L_x_43) ;  /* 0x0000002c00988947 */ /* 0x008fea0003800000 */
.L_x_33:
[----:B------:R-:W-:-:S13]  /*2740*/  ISETP.GT.AND P0, PT, R83, 0x3, PT ;  /* 0x000000035300780c */ /* 0x000fda0003f04270 */
[----:B------:R-:W-:Y:S05]  /*2750*/  @P0 EXIT ;  /* 0x000000000000094d */ /* 0x000fea0003800000 */
[----:B------:R-:W-:-:S13]  /*2760*/  ISETP.NE.AND P0, PT, R83, RZ, PT ;  /* 0x000000ff5300720c */ /* 0x000fda0003f05270 */
[----:B------:R-:W-:Y:S05]  /*2770*/  @P0 BRA `(.L_x_44) ;  /* 0x0000000000bc0947 */ /* 0x000fea0003800000 */
[----:B------:R-:W4:Y:S01]  /*2780*/  S2UR UR7, SR_CgaCtaId ;  /* 0x00000000000779c3 */ /* 0x000f220000008800 */
[----:B------:R-:W-:Y:S01]  /*2790*/  NOP ;  /* 0x0000000000007918 */ /* 0x000fe20000000000 */
[----:B------:R-:W-:Y:S02]  /*27a0*/  UMOV UR4, 0x40 ;  /* 0x0000004000047882 */ /* 0x000fe40000000000 */
[----:B----4-:R-:W-:-:S09]  /*27b0*/  ULEA UR4, UR7, UR4, 0x18 ;  /* 0x0000000407047291 */ /* 0x010fd2000f8ec0ff */
[----:B--23--:R-:W2:Y:S01]  /*27c0*/  LDS.U8 R0, [UR4] ;  /* 0x00000004ff007984 */ /* 0x00cea20008000000 */
[----:B------:R-:W-:Y:S02]  /*27d0*/  UMOV UR4, 0x400 ;  /* 0x0000040000047882 */ /* 0x000fe40000000000 */
[----:B------:R-:W-:Y:S01]  /*27e0*/  ULEA UR6, UR7, UR4, 0x18 ;  /* 0x0000000407067291 */ /* 0x000fe2000f8ec0ff */
[----:B--2---:R-:W-:-:S13]  /*27f0*/  ISETP.NE.AND P0, PT, R0, RZ, PT ;  /* 0x000000ff0000720c */ /* 0x004fda0003f05270 */
[----:B------:R-:W-:Y:S05]  /*2800*/  @P0 BRA `(.L_x_45) ;  /* 0x0000000000800947 */ /* 0x000fea0003800000 */
[----:B------:R-:W-:-:S13]  /*2810*/  ELECT P0, URZ, PT ;  /* 0x0000000000ff782f */ /* 0x000fda0003800000 */
[----:B------:R-:W-:Y:S05]  /*2820*/  @!P0 BRA `(.L_x_46) ;  /* 0x0000000000888947 */ /* 0x000fea0003800000 */
[----:B------:R-:W-:-:S05]  /*2830*/  UMOV UR4, 0x10 ;  /* 0x0000001000047882 */ /* 0x000fca0000000000 */
[----:B------:R-:W-:Y:S04]  /*2840*/  DEPBAR.LE SB2, 0x36 ;  /* 0x0000ad800000791a */ /* 0x000fe80000000000 */
[----:B------:R-:W2:Y:S02]  /*2850*/  UTCATOMSWS.FIND_AND_SET.ALIGN UP0, UR4, UR4 ;  /* 0x00000004000475e3 */ /* 0x000ea40008000800 */
[----:B--2---:R-:W-:Y:S01]  /*2860*/  PLOP3.LUT P0, PT, PT, PT, UP0, 0x80, 0x8 ;  /* 0x000000000008781c */ /* 0x004fe20003f0f008 */
[----:B------:R-:W-:-:S03]  /*2870*/  IMAD.U32 R3, RZ, RZ, UR4 ;  /* 0x00000004ff037e24 */ /* 0x000fc6000f8e00ff */
[----:B------:R-:W-:-:S04]  /*2880*/  SEL R0, RZ, 0xffffffff, !P0 ;  /* 0xffffffffff007807 */ /* 0x000fc80004000000 */
[----:B------:R-:W-:-:S13]  /*2890*/  ISETP.NE.AND P0, PT, R0, RZ, PT ;  /* 0x000000ff0000720c */ /* 0x000fda0003f05270 */
[----:B------:R-:W-:Y:S05]  /*28a0*/  @P0 BRA `(.L_x_47) ;  /* 0x0000000000240947 */ /* 0x000fea0003800000 */
.L_x_48:
[----:B------:R-:W-:Y:S05]  /*28b0*/  NANOSLEEP 0x64 ;  /* 0x000000640000795d */ /* 0x000fea0003800000 */
[----:B------:R-:W-:-:S05]  /*28c0*/  UMOV UR4, 0x10 ;  /* 0x0000001000047882 */ /* 0x000fca0000000000 */
[----:B------:R-:W-:Y:S04]  /*28d0*/  DEPBAR.LE SB2, 0x36 ;  /* 0x0000ad800000791a */ /* 0x000fe80000000000 */
[----:B------:R-:W2:Y:S02]  /*28e0*/  UTCATOMSWS.FIND_AND_SET.ALIGN UP0, UR4, UR4 ;  /* 0x00000004000475e3 */ /* 0x000ea40008000800 */
[----:B--2---:R-:W-:Y:S01]  /*28f0*/  PLOP3.LUT P0, PT, PT, PT, UP0, 0x80, 0x8 ;  /* 0x000000000008781c */ /* 0x004fe20003f0f008 */
[----:B------:R-:W-:-:S03]  /*2900*/  IMAD.U32 R3, RZ, RZ, UR4 ;  /* 0x00000004ff037e24 */ /* 0x000fc6000f8e00ff */
[----:B------:R-:W-:-:S04]  /*2910*/  SEL R0, RZ, 0xffffffff, !P0 ;  /* 0xffffffffff007807 */ /* 0x000fc80004000000 */
[----:B------:R-:W-:-:S13]  /*2920*/  ISETP.NE.AND P0, PT, R0, RZ, PT ;  /* 0x000000ff0000720c */ /* 0x000fda0003f05270 */
[----:B------:R-:W-:Y:S05]  /*2930*/  @!P0 BRA `(.L_x_48) ;  /* 0xfffffffc00dc8947 */ /* 0x000fea000383ffff */
.L_x_47:
[----:B------:R-:W-:Y:S01]  /*2940*/  R2UR UR4, R3 ;  /* 0x00000000030472ca */ /* 0x000fe200000e0000 */
[----:B------:R-:W-:Y:S01]  /*2950*/  IMAD.MOV.U32 R0, RZ, RZ, 0xffff ;  /* 0x0000ffffff007424 */ /* 0x000fe200078e00ff */
[----:B------:R-:W-:-:S04]  /*2960*/  UMOV UR8, 0x1 ;  /* 0x0000000100087882 */ /* 0x000fc80000000000 */
[----:B------:R-:W-:Y:S01]  /*2970*/  SHF.L.U32 R0, R0, R3, RZ ;  /* 0x0000000300007219 */ /* 0x000fe200000006ff */
[----:B------:R-:W-:-:S06]  /*2980*/  IMAD.SHL.U32 R3, R3, 0x20, RZ ;  /* 0x0000002003037824 */ /* 0x000fcc00078e00ff */
[----:B------:R-:W-:-:S03]  /*2990*/  UIADD3 UR5, UPT, UPT, UR4, 0x10, URZ ;  /* 0x0000001004057890 */ /* 0x000fc6000fffe0ff */
[----:B------:R-:W-:Y:S01]  /*29a0*/  UMOV UR4, 0x50 ;  /* 0x0000005000047882 */ /* 0x000fe20000000000 */
[----:B------:R-:W-:Y:S02]  /*29b0*/  USHF.L.U32 UR5, UR8, UR5, URZ ;  /* 0x0000000508057299 */ /* 0x000fe400080006ff */
[----:B------:R-:W-:-:S04]  /*29c0*/  ULEA UR4, UR7, UR4, 0x18 ;  /* 0x0000000407047291 */ /* 0x000fc8000f8ec0ff */
[----:B------:R-:W-:-:S05]  /*29d0*/  LOP3.LUT R0, R0, UR5, RZ, 0xfc, !PT ;  /* 0x0000000500007c12 */ /* 0x000fca000f8efcff */
[----:B------:R2:W-:Y:S04]  /*29e0*/  ATOMS.OR RZ, [UR4], R0 ;  /* 0x00000000ffff798c */ /* 0x0005e8000b000004 */
[----:B------:R2:W-:Y:S01]  /*29f0*/  STS [UR6+0x68], R3 ;  /* 0x00006803ff007988 */ /* 0x0005e20008000806 */
[----:B------:R-:W-:Y:S05]  /*2a00*/  BRA `(.L_x_46) ;  /* 0x0000000000107947 */ /* 0x000fea0003800000 */
.L_x_45:
[----:B------:R-:W-:Y:S02]  /*2a10*/  MOV R0, 0xffffffff ;  /* 0xffffffff00007802 */ /* 0x000fe40000000f00 */
[----:B------:R-:W-:-:S03]  /*2a20*/  MOV R2, 0x2a50 ;  /* 0x00002a5000027802 */ /* 0x000fc60000000f00 */
[----:B------:R2:W-:Y:S04]  /*2a30*/  STS [UR6+0x68], R0 ;  /* 0x00006800ff007988 */ /* 0x0005e80008000806 */
[----:B-12---:R-:W-:Y:S05]  /*2a40*/  CALL.REL.NOINC `($__internal_1_$__cuda_sm10x_tcgen05_guardrail_trap_phase_invalid_during_alloc) ;  /* 0x0000002c00447944 */ /* 0x006fea0003c00000 */
.L_x_46:
[----:B------:R-:W-:Y:S05]  /*2a50*/  WARPSYNC.ALL ;  /* 0x0000000000007948 */ /* 0x000fea0003800000 */
[----:B------:R-:W-:Y:S01]  /*2a60*/  NOP ;  /* 0x0000000000007918 */ /* 0x000fe20000000000 */
.L_x_44:
[----:B------:R-:W4:Y:S08]  /*2a70*/  S2UR UR4, SR_CgaCtaId ;  /* 0x00000000000479c3 */ /* 0x000f300000008800 */
[----:B------:R-:W-:Y:S06]  /*2a80*/  BAR.SYNC.DEFER_BLOCKING 0x3, 0xa0 ;  /* 0x00c2800000007b1d */ /* 0x000fec0000010000 */
[----:B------:R-:W-:-:S02]  /*2a90*/  UMOV UR5, 0x400 ;  /* 0x0000040000057882 */ /* 0x000fc40000000000 */
[----:B----4-:R-:W-:-:S06]  /*2aa0*/  ULEA UR4, UR4, UR5, 0x18 ;  /* 0x0000000504047291 */ /* 0x010fcc000f8ec0ff */
[----:B--2---:R-:W-:-:S05]  /*2ab0*/  MOV R3, UR4 ;  /* 0x0000000400037c02 */ /* 0x004fca0008000f00 */
[----:B------:R2:W4:Y:S01]  /*2ac0*/  LDS R82, [R3+0x68] ;  /* 0x0000680003527984 */ /* 0x0005220000000800 */
[----:B------:R-:W5:Y:S02]  /*2ad0*/  SYNCS.PHASECHK.TRANS64.TRYWAIT P0, [R3+URZ+0x40], RZ ;  /* 0x000040ff030075a7 */ /* 0x000f6400080011ff */
[----:B--2-45:R-:W-:Y:S05]  /*2ae0*/  @!P0 BRA `(.L_x_49) ;  /* 0x0000002800cc8947 */ /* 0x034fea0003800000 */
.L_x_88:
[----:B------:R-:W4:Y:S01]  /*2af0*/  LDS.128 R60, [R3+0x2dc10] ;  /* 0x02dc1000033c7984 */ /* 0x000f220000000c00 */
[----:B---3--:R-:W-:Y:S01]  /*2b00*/  HFMA2 R0, -RZ, RZ, 0, 5.9604644775390625e-08 ;  /* 0x00000001ff007431 */ /* 0x008fe200000001ff */
[----:B------:R3:W-:Y:S06]  /*2b10*/  MEMBAR.ALL.CTA ;  /* 0x0000000000007992 */ /* 0x0007ec0000008000 */
[----:B---3--:R-:W3:Y:S02]  /*2b20*/  FENCE.VIEW.ASYNC.S ;  /* 0x00000000000073c6 */ /* 0x008ee40000000000 */
[----:B---3--:R3:W-:Y:S01]  /*2b30*/  SYNCS.ARRIVE.TRANS64.ART0 RZ, [R3+URZ+0x50], R0 ;  /* 0x0000500003ff79a7 */ /* 0x0087e200085000ff */
[----:B----4-:R-:W-:-:S13]  /*2b40*/  ISETP.NE.AND P0, PT, R63, 0x1, PT ;  /* 0x000000013f00780c */ /* 0x010fda0003f05270 */
[----:B---3--:R-:W-:Y:S05]  /*2b50*/  @P0 BRA `(.L_x_50) ;  /* 0x0000002000900947 */ /* 0x008fea0003800000 */
[C---:B------:R-:W-:Y:S01]  /*2b60*/  IMAD.SHL.U32 R4, R66.reuse, 0x20, RZ ;  /* 0x0000002042047824 */ /* 0x040fe200078e00ff */
[----:B------:R-:W-:Y:S01]  /*2b70*/  SHF.R.U32.HI R5, RZ, 0x5, R66 ;  /* 0x00000005ff057819 */ /* 0x000fe20000011642 */
[----:B------:R-:W-:Y:S01]  /*2b80*/  IMAD.SHL.U32 R2, R66, 0x80, RZ ;  /* 0x0000008042027824 */ /* 0x000fe200078e00ff */
[----:B------:R-:W3:Y:S01]  /*2b90*/  S2UR UR7, SR_CgaCtaId ;  /* 0x00000000000779c3 */ /* 0x000ee20000008800 */
[----:B------:R-:W4:Y:S01]  /*2ba0*/  S2R R64, SR_LANEID ;  /* 0x0000000000407919 */ /* 0x000f220000000000 */
[----:B------:R-:W-:Y:S01]  /*2bb0*/  LOP3.LUT R4, R4, 0x3e0, RZ, 0xc0, !PT ;  /* 0x000003e004047812 */ /* 0x000fe200078ec0ff */
[----:B------:R-:W-:Y:S01]  /*2bc0*/  IMAD R81, R83, 0x4, R3 ;  /* 0x0000000453517824 */ /* 0x000fe200078e0203 */
[----:B------:R-:W-:Y:S01]  /*2bd0*/  LOP3.LUT R2, R2, 0xf80, RZ, 0xc0, !PT ;  /* 0x00000f8002027812 */ /* 0x000fe200078ec0ff */
[----:B------:R-:W-:Y:S01]  /*2be0*/  IMAD.MOV.U32 R70, RZ, RZ, 0x1 ;  /* 0x00000001ff467424 */ /* 0x000fe200078e00ff */
[----:B------:R-:W-:Y:S01]  /*2bf0*/  UMOV UR12, 0x400 ;  /* 0x00000400000c7882 */ /* 0x000fe20000000000 */
[C---:B------:R-:W-:Y:S01]  /*2c00*/  IMAD R4, R5.reuse, 0x400, R4 ;  /* 0x0000040005047824 */ /* 0x040fe200078e0204 */
[----:B------:R-:W1:Y:S01]  /*2c10*/  LDCU.64 UR10, c[0x0][0x348] ;  /* 0x00006900ff0a77ac */ /* 0x000e620008000a00 */
[----:B------:R-:W-:-:S02]  /*2c20*/  IMAD R2, R5, 0x1000, R2 ;  /* 0x0000100005027824 */ /* 0x000fc400078e0202 */
[C---:B------:R-:W-:Y:S02]  /*2c30*/  IMAD.IADD R4, R3.reuse, 0x1, R4 ;  /* 0x0000000103047824 */ /* 0x040fe400078e0204 */
[----:B------:R-:W-:Y:S02]  /*2c40*/  IMAD.IADD R2, R3, 0x1, R2 ;  /* 0x0000000103027824 */ /* 0x000fe400078e0202 */
[C---:B------:R-:W-:Y:S02]  /*2c50*/  VIADD R9, R4.reuse, 0x4410 ;  /* 0x0000441004097836 */ /* 0x040fe40000000000 */
[----:B------:R-:W-:Y:S02]  /*2c60*/  VIADD R4, R4, 0x4400 ;  /* 0x0000440004047836 */ /* 0x000fe40000000000 */
[C---:B------:R-:W-:Y:S01]  /*2c70*/  VIADD R7, R2.reuse, 0x430 ;  /* 0x0000043002077836 */ /* 0x040fe20000000000 */
[----:B------:R-:W-:Y:S01]  /*2c80*/  SHF.R.U32.HI R80, RZ, 0x3, R9 ;  /* 0x00000003ff507819 */ /* 0x000fe20000011609 */
[----:B------:R-:W-:Y:S01]  /*2c90*/  VIADD R6, R2, 0x420 ;  /* 0x0000042002067836 */ /* 0x000fe20000000000 */
[----:B------:R-:W-:Y:S01]  /*2ca0*/  SHF.R.U32.HI R79, RZ, 0x3, R4 ;  /* 0x00000003ff4f7819 */ /* 0x000fe20000011604 */
[----:B------:R-:W-:Y:S01]  /*2cb0*/  IMAD.MOV.U32 R68, RZ, RZ, RZ ;  /* 0x000000ffff447224 */ /* 0x000fe200078e00ff */
[----:B------:R-:W-:Y:S01]  /*2cc0*/  SHF.R.U32.HI R78, RZ, 0x3, R7 ;  /* 0x00000003ff4e7819 */ /* 0x000fe20000011607 */
[----:B------:R-:W-:Y:S01]  /*2cd0*/  IMAD.MOV.U32 R67, RZ, RZ, RZ ;  /* 0x000000ffff437224 */ /* 0x000fe200078e00ff */
[----:B------:R-:W-:Y:S01]  /*2ce0*/  LOP3.LUT R79, R4, 0x10, R79, 0x78, !PT ;  /* 0x00000010044f7812 */ /* 0x000fe200078e784f */
[C---:B------:R-:W-:Y:S01]  /*2cf0*/  VIADD R4, R2.reuse, 0x400 ;  /* 0x0000040002047836 */ /* 0x040fe20000000000 */
[----:B------:R-:W-:Y:S01]  /*2d00*/  LOP3.LUT R78, R7, 0x70, R78, 0x78, !PT ;  /* 0x00000070074e7812 */ /* 0x000fe200078e784e */
[----:B------:R-:W-:Y:S01]  /*2d10*/  VIADD R7, R2, 0x410 ;  /* 0x0000041002077836 */ /* 0x000fe20000000000 */
[----:B------:R-:W-:Y:S01]  /*2d20*/  SHF.R.U32.HI R77, RZ, 0x3, R6 ;  /* 0x00000003ff4d7819 */ /* 0x000fe20000011606 */
[----:B------:R-:W-:Y:S01]  /*2d30*/  IMAD R72, R5, 0x200000, R82 ;  /* 0x0020000005487824 */ /* 0x000fe200078e0252 */
[----:B------:R-:W-:Y:S01]  /*2d40*/  SHF.R.U32.HI R75, RZ, 0x3, R4 ;  /* 0x00000003ff4b7819 */ /* 0x000fe20000011604 */
[----:B---3--:R-:W-:Y:S01]  /*2d50*/  ULEA UR13, UR7, UR12, 0x18 ;  /* 0x0000000c070d7291 */ /* 0x008fe2000f8ec0ff */
[----:B------:R-:W-:-:S02]  /*2d60*/  SHF.R.U32.HI R76, RZ, 0x3, R7 ;  /* 0x00000003ff4c7819 */ /* 0x000fc40000011607 */
[----:B------:R-:W-:Y:S01]  /*2d70*/  LOP3.LUT R77, R6, 0x70, R77, 0x78, !PT ;  /* 0x00000070064d7812 */ /* 0x000fe200078e784d */
[C---:B------:R-:W-:Y:S01]  /*2d80*/  VIADD R6, R2.reuse, 0x460 ;  /* 0x0000046002067836 */ /* 0x040fe20000000000 */
[----:B------:R-:W-:Y:S01]  /*2d90*/  LOP3.LUT R76, R7, 0x70, R76, 0x78, !PT ;  /* 0x00000070074c7812 */ /* 0x000fe200078e784c */
[----:B------:R-:W-:Y:S01]  /*2da0*/  VIADD R7, R2, 0x470 ;  /* 0x0000047002077836 */ /* 0x000fe20000000000 */
[----:B------:R-:W-:Y:S01]  /*2db0*/  LOP3.LUT R75, R4, 0x70, R75, 0x78, !PT ;  /* 0x00000070044b7812 */ /* 0x000fe200078e784b */
[C---:B------:R-:W-:Y:S01]  /*2dc0*/  VIADD R4, R2.reuse, 0x450 ;  /* 0x0000045002047836 */ /* 0x040fe20000000000 */
[----:B------:R-:W-:Y:S01]  /*2dd0*/  SHF.R.U32.HI R73, RZ, 0x3, R6 ;  /* 0x00000003ff497819 */ /* 0x000fe20000011606 */
[----:B------:R-:W-:Y:S01]  /*2de0*/  VIADD R2, R2, 0x440 ;  /* 0x0000044002027836 */ /* 0x000fe20000000000 */
[----:B------:R-:W-:Y:S02]  /*2df0*/  SHF.R.U32.HI R74, RZ, 0x3, R7 ;  /* 0x00000003ff4a7819 */ /* 0x000fe40000011607 */
[----:B------:R-:W-:-:S02]  /*2e00*/  SHF.R.U32.HI R71, RZ, 0x3, R4 ;  /* 0x00000003ff477819 */ /* 0x000fc40000011604 */
[----:B------:R-:W-:Y:S02]  /*2e10*/  SHF.R.U32.HI R69, RZ, 0x3, R2 ;  /* 0x00000003ff457819 */ /* 0x000fe40000011602 */
[----:B------:R-:W-:Y:S02]  /*2e20*/  LOP3.LUT R80, R9, 0x10, R80, 0x78, !PT ;  /* 0x0000001009507812 */ /* 0x000fe400078e7850 */
[----:B------:R-:W-:Y:S02]  /*2e30*/  LOP3.LUT R74, R7, 0x70, R74, 0x78, !PT ;  /* 0x00000070074a7812 */ /* 0x000fe400078e784a */
[----:B------:R-:W-:Y:S02]  /*2e40*/  LOP3.LUT R73, R6, 0x70, R73, 0x78, !PT ;  /* 0x0000007006497812 */ /* 0x000fe400078e7849 */
[----:B------:R-:W-:Y:S02]  /*2e50*/  LOP3.LUT R71, R4, 0x70, R71, 0x78, !PT ;  /* 0x0000007004477812 */ /* 0x000fe400078e7847 */
[----:B-1--4-:R-:W-:-:S07]  /*2e60*/  LOP3.LUT R69, R2, 0x70, R69, 0x78, !PT ;  /* 0x0000007002457812 */ /* 0x012fce00078e7845 */
.L_x_63:
[----:B----4-:R-:W1:Y:S01]  /*2e70*/  LDC.64 R8, c[0x0][0x750] ;  /* 0x0001d400ff087b82 */ /* 0x010e620000000a00 */
[----:B------:R-:W3:Y:S01]  /*2e80*/  LDCU.64 UR4, c[0x0][0x358] ;  /* 0x00006b00ff0477ac */ /* 0x000ee20008000a00 */
[----:B------:R-:W-:-:S04]  /*2e90*/  SHF.L.U32 R63, R60, 0x7, RZ ;  /* 0x000000073c3f7819 */ /* 0x000fc800000006ff */
[----:B------:R-:W-:Y:S02]  /*2ea0*/  IADD3 R7, PT, PT, R63, R66, RZ ;  /* 0x000000423f077210 */ /* 0x000fe40007ffe0ff */
[----:B------:R-:W4:Y:S01]  /*2eb0*/  LDC.64 R4, c[0x0][0x758] ;  /* 0x0001d600ff047b82 */ /* 0x000f220000000a00 */
[----:B-1----:R-:W-:-:S05]  /*2ec0*/  IMAD.WIDE R8, R62, 0x4, R8 ;  /* 0x000000043e087825 */ /* 0x002fca00078e0208 */
[----:B---3--:R1:W5:Y:S01]  /*2ed0*/  LDG.E R84, desc[UR4][R8.64] ;  /* 0x0000000408547981 */ /* 0x008362000c1e1900 */
[----:B----4-:R-:W-:Y:S01]  /*2ee0*/  IMAD.WIDE R6, R7, 0x4, R4 ;  /* 0x0000000407067825 */ /* 0x010fe200078e0204 */
[----:B------:R-:W-:-:S04]  /*2ef0*/  SHF.L.U32 R4, R67, 0x1f, RZ ;  /* 0x0000001f43047819 */ /* 0x000fc800000006ff */
[----:B------:R1:W5:Y:S01]  /*2f00*/  LDG.E R60, desc[UR4][R6.64] ;  /* 0x00000004063c7981 */ /* 0x000362000c1e1900 */
[----:B------:R-:W3:Y:S01]  /*2f10*/  SYNCS.PHASECHK.TRANS64.TRYWAIT P0, [R3+URZ+0x30], R4 ;  /* 0x00003004030075a7 */ /* 0x000ee200080011ff */
[----:B------:R-:W-:Y:S02]  /*2f20*/  ISETP.NE.AND P4, PT, R67, RZ, PT ;  /* 0x000000ff4300720c */ /* 0x000fe40003f85270 */
[----:B------:R-:W-:Y:S01]  /*2f30*/  MOV R65, R62 ;  /* 0x0000003e00417202 */ /* 0x000fe20000000f00 */
[----:B-1-3--:R-:W-:Y:S10]  /*2f40*/  @!P0 BRA `(.L_x_51) ;  /* 0x0000002400c88947 */ /* 0x00aff40003800000 */
.L_x_90:
[----:B------:R-:W-:Y:S01]  /*2f50*/  SHF.R.S32.HI R2, RZ, 0x1f, R62 ;  /* 0x0000001fff027819 */ /* 0x000fe2000001143e */
[----:B------:R-:W-:Y:S01]  /*2f60*/  IMAD R85, R67, 0xd0, R72 ;  /* 0x000000d043557824 */ /* 0x000fe200078e0248 */
[----:B------:R-:W-:Y:S02]  /*2f70*/  CS2R R88, SRZ ;  /* 0x0000000000587805 */ /* 0x000fe4000001ff00 */
[----:B------:R-:W-:-:S07]  /*2f80*/  CS2R R86, SRZ ;  /* 0x0000000000567805 */ /* 0x000fce000001ff00 */
.L_x_58:
[----:B------:R-:W-:Y:S01]  /*2f90*/  IADD3 R62, PT, PT, R88, 0x3, RZ ;  /* 0x00000003583e7810 */ /* 0x000fe20007ffe0ff */
[----:B------:R-:W-:Y:S05]  /*2fa0*/  WARPSYNC.ALL ;  /* 0x0000000000007948 */ /* 0x000fea0003800000 */
[----:B------:R-:W-:Y:S01]  /*2fb0*/  NOP ;  /* 0x0000000000007918 */ /* 0x000fe20000000000 */
[----:B------:R-:W-:Y:S01]  /*2fc0*/  SEL R62, R62, R87, !P4 ;  /* 0x000000573e3e7207 */ /* 0x000fe20006000000 */
[----:B------:R-:W-:Y:S01]  /*2fd0*/  BSSY.RECONVERGENT B0, `(.L_x_52) ;  /* 0x000005a000007945 */ /* 0x000fe20003800200 */
[----:B------:R-:W-:Y:S02]  /*2fe0*/  ISETP.NE.AND P0, PT, R86, RZ, PT ;  /* 0x000000ff5600720c */ /* 0x000fe40003f05270 */
[----:B------:R-:W-:-:S04]  /*2ff0*/  SHF.L.U32 R90, R62, 0x6, RZ ;  /* 0x000000063e5a7819 */ /* 0x000fc800000006ff */
[----:B------:R-:W-:-:S04]  /*3000*/  IADD3 R4, PT, PT, R85, R90, RZ ;  /* 0x0000005a55047210 */ /* 0x000fc80007ffe0ff */
[----:B------:R-:W-:-:S13]  /*3010*/  R2UR UR4, R4 ;  /* 0x00000000040472ca */ /* 0x000fda00000e0000 */
[----:B------:R-:W3:Y:S01]  /*3020*/  LDTM.x32 R28, tmem[UR4+0x20] ;  /* 0x00002004001c79ee */ /* 0x000ee200082c0000 */
[----:B------:R-:W-:Y:S01]  /*3030*/  R2UR UR4, R4 ;  /* 0x00000000040472ca */ /* 0x000fe200000e0000 */
[C---:B---3-5:R-:W-:Y:S01]  /*3040*/  FMUL R91, R84.reuse, R28 ;  /* 0x0000001c545b7220 */ /* 0x068fe20000400000 */
[C---:B------:R-:W-:Y:S01]  /*3050*/  FMUL R92, R84.reuse, R29 ;  /* 0x0000001d545c7220 */ /* 0x040fe20000400000 */
[C---:B------:R-:W-:Y:S01]  /*3060*/  FMUL R93, R84.reuse, R30 ;  /* 0x0000001e545d7220 */ /* 0x040fe20000400000 */
[C---:B------:R-:W-:Y:S01]  /*3070*/  FMUL R94, R84.reuse, R31 ;  /* 0x0000001f545e7220 */ /* 0x040fe20000400000 */
[C---:B------:R-:W-:Y:S01]  /*3080*/  FMUL R95, R84.reuse, R32 ;  /* 0x00000020545f7220 */ /* 0x040fe20000400000 */
[C---:B------:R-:W-:Y:S01]  /*3090*/  FMUL R96, R84.reuse, R33 ;  /* 0x0000002154607220 */ /* 0x040fe20000400000 */
[C---:B------:R-:W-:Y:S01]  /*30a0*/  FMUL R97, R84.reuse, R34 ;  /* 0x0000002254617220 */ /* 0x040fe20000400000 */
[C---:B------:R-:W-:Y:S01]  /*30b0*/  FMUL R98, R84.reuse, R35 ;  /* 0x0000002354627220 */ /* 0x040fe20000400000 */
[----:B------:R-:W-:-:S04]  /*30c0*/  FMUL R36, R84, R36 ;  /* 0x0000002454247220 */ /* 0x000fc80000400000 */
[----:B-1----:R-:W1:Y:S01]  /*30d0*/  LDTM.x32 R4, tmem[UR4] ;  /* 0x00000004000479ee */ /* 0x002e6200082c0000 */
[C---:B------:R-:W-:Y:S01]  /*30e0*/  FMUL R37, R84.reuse, R37 ;  /* 0x0000002554257220 */ /* 0x040fe20000400000 */
        /* <DEDUP_REMOVED lines=22> */
[C---:B-1----:R-:W-:Y:S01]  /*3250*/  FMUL R103, R84.reuse, R8 ;  /* 0x0000000854677220 */ /* 0x042fe20000400000 */
        /* <DEDUP_REMOVED lines=30> */
[----:B------:R-:W-:Y:S01]  /*3440*/  FMUL R35, R84, R35 ;  /* 0x0000002354237220 */ /* 0x000fe20000400000 */
[----:B------:R-:W-:-:S02]  /*3450*/  F2FP.BF16.F32.PACK_AB R8, R92, R91 ;  /* 0x0000005b5c08723e */ /* 0x000fc400000010ff */
[----:B------:R-:W-:Y:S02]  /*3460*/  F2FP.BF16.F32.PACK_AB R9, R94, R93 ;  /* 0x0000005d5e09723e */ /* 0x000fe400000010ff */
[----:B------:R-:W-:Y:S02]  /*3470*/  F2FP.BF16.F32.PACK_AB R10, R96, R95 ;  /* 0x0000005f600a723e */ /* 0x000fe400000010ff */
[----:B------:R-:W-:Y:S02]  /*3480*/  F2FP.BF16.F32.PACK_AB R11, R98, R97 ;  /* 0x00000061620b723e */ /* 0x000fe400000010ff */
[----:B------:R-:W-:Y:S02]  /*3490*/  F2FP.BF16.F32.PACK_AB R12, R37, R36 ;  /* 0x00000024250c723e */ /* 0x000fe400000010ff */
[----:B------:R-:W-:Y:S02]  /*34a0*/  F2FP.BF16.F32.PACK_AB R13, R39, R38 ;  /* 0x00000026270d723e */ /* 0x000fe400000010ff */
[----:B------:R-:W-:-:S02]  /*34b0*/  F2FP.BF16.F32.PACK_AB R14, R41, R40 ;  /* 0x00000028290e723e */ /* 0x000fc400000010ff */
[----:B------:R-:W-:Y:S02]  /*34c0*/  F2FP.BF16.F32.PACK_AB R15, R43, R42 ;  /* 0x0000002a2b0f723e */ /* 0x000fe400000010ff */
[----:B------:R-:W-:Y:S02]  /*34d0*/  F2FP.BF16.F32.PACK_AB R16, R45, R44 ;  /* 0x0000002c2d10723e */ /* 0x000fe400000010ff */
[----:B------:R-:W-:Y:S02]  /*34e0*/  F2FP.BF16.F32.PACK_AB R17, R47, R46 ;  /* 0x0000002e2f11723e */ /* 0x000fe400000010ff */
[----:B------:R-:W-:Y:S02]  /*34f0*/  F2FP.BF16.F32.PACK_AB R18, R49, R48 ;  /* 0x000000303112723e */ /* 0x000fe400000010ff */
[----:B------:R-:W-:Y:S01]  /*3500*/  F2FP.BF16.F32.PACK_AB R19, R51, R50 ;  /* 0x000000323313723e */ /* 0x000fe200000010ff */
[----:B------:R-:W-:Y:S06]  /*3510*/  @P0 BRA `(.L_x_53) ;  /* 0x0000000000140947 */ /* 0x000fec0003800000 */
[----:B------:R-:W-:Y:S01]  /*3520*/  ELECT P0, URZ, PT ;  /* 0x0000000000ff782f */ /* 0x000fe20003800000 */
[----:B------:R-:W-:Y:S01]  /*3530*/  NOP ;  /* 0x0000000000007918 */ /* 0x000fe20000000000 */
[----:B------:R-:W-:-:S11]  /*3540*/  LOP3.LUT R67, R67, 0x1, RZ, 0x3c, !PT ;  /* 0x0000000143437812 */ /* 0x000fd600078e3cff */
[----:B------:R-:W-:-:S04]  /*3550*/  @P0 IMAD.MOV.U32 R4, RZ, RZ, 0x1 ;  /* 0x00000001ff040424 */ /* 0x000fc800078e00ff */
[----:B------:R1:W-:Y:S03]  /*3560*/  @P0 SYNCS.ARRIVE.TRANS64.ART0 RZ, [R3+URZ+0x38], R4 ;  /* 0x0000380403ff09a7 */ /* 0x0003e600085000ff */
.L_x_53:
[----:B------:R-:W-:Y:S05]  /*3570*/  BSYNC.RECONVERGENT B0 ;  /* 0x0000000000007941 */ /* 0x000fea0003800200 */
.L_x_52:
[----:B------:R-:W-:Y:S01]  /*3580*/  F2FP.BF16.F32.PACK_AB R20, R53, R52 ;  /* 0x000000343514723e */ /* 0x000fe200000010ff */
[----:B------:R3:W-:Y:S01]  /*3590*/  STS.128 [R69], R8 ;  /* 0x0000000845007388 */ /* 0x0007e20000000c00 */
[----:B------:R-:W-:Y:S02]  /*35a0*/  F2FP.BF16.F32.PACK_AB R21, R55, R54 ;  /* 0x000000363715723e */ /* 0x000fe400000010ff */
[----:B------:R-:W-:Y:S01]  /*35b0*/  F2FP.BF16.F32.PACK_AB R22, R57, R56 ;  /* 0x000000383916723e */ /* 0x000fe200000010ff */
[----:B------:R4:W-:Y:S01]  /*35c0*/  STS.128 [R71], R12 ;  /* 0x0000000c47007388 */ /* 0x0009e20000000c00 */
[----:B------:R-:W-:Y:S02]  /*35d0*/  F2FP.BF16.F32.PACK_AB R23, R59, R58 ;  /* 0x0000003a3b17723e */ /* 0x000fe400000010ff */
[----:B-1----:R-:W-:Y:S01]  /*35e0*/  F2FP.BF16.F32.PACK_AB R4, R100, R99 ;  /* 0x000000636404723e */ /* 0x002fe200000010ff */
[----:B------:R1:W-:Y:S01]  /*35f0*/  STS.128 [R73], R16 ;  /* 0x0000001049007388 */ /* 0x0003e20000000c00 */
[----:B------:R-:W-:-:S02]  /*3600*/  F2FP.BF16.F32.PACK_AB R5, R102, R101 ;  /* 0x000000656605723e */ /* 0x000fc400000010ff */
[----:B------:R-:W-:Y:S01]  /*3610*/  F2FP.BF16.F32.PACK_AB R6, R104, R103 ;  /* 0x000000676806723e */ /* 0x000fe200000010ff */
[----:B------:R2:W-:Y:S01]  /*3620*/  STS.128 [R74], R20 ;  /* 0x000000144a007388 */ /* 0x0005e20000000c00 */
[----:B------:R-:W-:Y:S02]  /*3630*/  F2FP.BF16.F32.PACK_AB R7, R106, R105 ;  /* 0x000000696a07723e */ /* 0x000fe400000010ff */
[----:B------:R-:W-:Y:S02]  /*3640*/  ISETP.NE.AND P2, PT, R83, RZ, PT ;  /* 0x000000ff5300720c */ /* 0x000fe40003f45270 */
[C---:B------:R-:W-:Y:S01]  /*3650*/  ISETP.GE.U32.AND P3, PT, R86.reuse, 0x6, PT ;  /* 0x000000065600780c */ /* 0x040fe20003f66070 */
[----:B------:R2:W-:Y:S01]  /*3660*/  STS.128 [R75], R4 ;  /* 0x000000044b007388 */ /* 0x0005e20000000c00 */
[----:B------:R-:W-:Y:S01]  /*3670*/  VIADD R86, R86, 0x2 ;  /* 0x0000000256567836 */ /* 0x000fe20000000000 */
[----:B---3--:R-:W-:Y:S02]  /*3680*/  F2FP.BF16.F32.PACK_AB R8, R108, R107 ;  /* 0x0000006b6c08723e */ /* 0x008fe400000010ff */
[----:B------:R-:W-:-:S02]  /*3690*/  F2FP.BF16.F32.PACK_AB R9, R110, R109 ;  /* 0x0000006d6e09723e */ /* 0x000fc400000010ff */
[----:B------:R-:W-:Y:S02]  /*36a0*/  F2FP.BF16.F32.PACK_AB R10, R112, R111 ;  /* 0x0000006f700a723e */ /* 0x000fe400000010ff */
[----:B------:R-:W-:Y:S02]  /*36b0*/  F2FP.BF16.F32.PACK_AB R11, R114, R113 ;  /* 0x00000071720b723e */ /* 0x000fe400000010ff */
[----:B----4-:R-:W-:Y:S02]  /*36c0*/  F2FP.BF16.F32.PACK_AB R12, R116, R115 ;  /* 0x00000073740c723e */ /* 0x010fe400000010ff */
[----:B------:R-:W-:Y:S01]  /*36d0*/  F2FP.BF16.F32.PACK_AB R13, R118, R117 ;  /* 0x00000075760d723e */ /* 0x000fe200000010ff */
[----:B------:R2:W-:Y:S01]  /*36e0*/  STS.128 [R76], R8 ;  /* 0x000000084c007388 */ /* 0x0005e20000000c00 */
[----:B------:R-:W-:Y:S02]  /*36f0*/  F2FP.BF16.F32.PACK_AB R14, R25, R24 ;  /* 0x00000018190e723e */ /* 0x000fe400000010ff */
[----:B------:R-:W-:-:S02]  /*3700*/  F2FP.BF16.F32.PACK_AB R15, R27, R26 ;  /* 0x0000001a1b0f723e */ /* 0x000fc400000010ff */
[----:B-1----:R-:W-:Y:S02]  /*3710*/  F2FP.BF16.F32.PACK_AB R16, R29, R28 ;  /* 0x0000001c1d10723e */ /* 0x002fe400000010ff */
[----:B------:R-:W-:Y:S01]  /*3720*/  F2FP.BF16.F32.PACK_AB R17, R31, R30 ;  /* 0x0000001e1f11723e */ /* 0x000fe200000010ff */
[----:B------:R2:W-:Y:S01]  /*3730*/  STS.128 [R77], R12 ;  /* 0x0000000c4d007388 */ /* 0x0005e20000000c00 */
[----:B------:R-:W-:Y:S02]  /*3740*/  F2FP.BF16.F32.PACK_AB R18, R33, R32 ;  /* 0x000000202112723e */ /* 0x000fe400000010ff */
[----:B------:R-:W-:-:S05]  /*3750*/  F2FP.BF16.F32.PACK_AB R19, R35, R34 ;  /* 0x000000222313723e */ /* 0x000fca00000010ff */
[----:B------:R2:W-:Y:S01]  /*3760*/  STS.128 [R78], R16 ;  /* 0x000000104e007388 */ /* 0x0005e20000000c00 */
[----:B------:R1:W-:Y:S06]  /*3770*/  MEMBAR.ALL.CTA ;  /* 0x0000000000007992 */ /* 0x0003ec0000008000 */
[----:B-1----:R-:W1:Y:S02]  /*3780*/  FENCE.VIEW.ASYNC.S ;  /* 0x00000000000073c6 */ /* 0x002e640000000000 */
[----:B-1----:R-:W-:Y:S06]  /*3790*/  BAR.SYNC.DEFER_BLOCKING 0x2, 0x80 ;  /* 0x0082000000007b1d */ /* 0x002fec0000010000 */
[----:B------:R-:W-:Y:S05]  /*37a0*/  @P2 BRA `(.L_x_54) ;  /* 0x0000000000442947 */ /* 0x000fea0003800000 */
[----:B------:R-:W-:Y:S01]  /*37b0*/  UIADD3 UR8, UP0, UPT, UR10, 0x240, URZ ;  /* 0x000002400a087890 */ /* 0x000fe2000ff1e0ff */
[----:B------:R-:W-:Y:S01]  /*37c0*/  PLOP3.LUT P0, PT, PT, PT, PT, 0x80, 0x8 ;  /* 0x000000000008781c */ /* 0x000fe20003f0f070 */
[----:B------:R-:W-:Y:S01]  /*37d0*/  IMAD R90, R61, 0x100, R90 ;  /* 0x000001003d5a7824 */ /* 0x000fe200078e025a */
[----:B--2---:R-:W-:Y:S01]  /*37e0*/  IADD3 R4, PT, PT, R3, 0x400, RZ ;  /* 0x0000040003047810 */ /* 0x004fe20007ffe0ff */
[----:B------:R-:W-:-:S12]  /*37f0*/  UIADD3.X UR9, UPT, UPT, URZ, UR11, URZ, UP0, !UPT ;  /* 0x0000000bff097290 */ /* 0x000fd800087fe4ff */
.L_x_55:
[----:B------:R-:W-:Y:S02]  /*3800*/  PLOP3.LUT P1, PT, P1, P0, PT, 0xf2, 0x2f ;  /* 0x00000000002f781c */ /* 0x000fe40000f21e72 */
[----:B------:R-:W-:-:S08]  /*3810*/  @P0 R2UR P1, UR6, R63 ;  /* 0x000000003f0602ca */ /* 0x000fd00000020000 */
[----:B------:R-:W-:Y:S02]  /*3820*/  PLOP3.LUT P1, PT, P1, P0, PT, 0xf2, 0x2f ;  /* 0x00000000002f781c */ /* 0x000fe40000f21e72 */
[----:B------:R-:W-:-:S08]  /*3830*/  @P0 R2UR.OR P1, UR5, R90 ;  /* 0x000000005a0502ca */ /* 0x000fd00000120000 */
[----:B------:R-:W-:Y:S02]  /*3840*/  PLOP3.LUT P1, PT, P1, P0, PT, 0xf2, 0x2f ;  /* 0x00000000002f781c */ /* 0x000fe40000f21e72 */
[----:B------:R-:W-:-:S08]  /*3850*/  @P0 R2UR.OR P1, UR4, R4 ;  /* 0x00000000040402ca */ /* 0x000fd00000120000 */
[----:B------:R-:W-:Y:S02]  /*3860*/  @P0 PLOP3.LUT P0, PT, P1, PT, PT, 0x80, 0x8 ;  /* 0x000000000008081c */ /* 0x000fe40000f0f070 */
[----:B------:R-:W-:-:S03]  /*3870*/  PLOP3.LUT P1, PT, PT, PT, PT, 0x80, 0x8 ;  /* 0x000000000008781c */ /* 0x000fc60003f2f070 */
[----:B------:R1:W-:Y:S08]  /*3880*/  UTMASTG.2D [UR4], [UR8], desc[URZ] ;  /* 0x0000ff04080073b5 */ /* 0x0003f00008009000 */
[----:B-1----:R-:W-:Y:S05]  /*3890*/  @P0 BRA.U.ANY `(.L_x_55) ;  /* 0xfffffffd00d80947 */ /* 0x002fea000393ffff */
[----:B------:R0:W-:Y:S01]  /*38a0*/  UTMACMDFLUSH ;  /* 0x00000000000079b7 */ /* 0x0001e20000000000 */
[----:B------:R-:W-:-:S04]  /*38b0*/  DEPBAR.LE SB0, 0x0 ;  /* 0x000080000000791a */ /* 0x000fc80000000000 */
.L_x_54:
[----:B------:R-:W-:Y:S01]  /*38c0*/  FMUL R129, R99, -1.4426950216293334961 ;  /* 0xbfb8aa3b63817820 */ /* 0x000fe20000400000 */
[----:B------:R-:W-:Y:S01]  /*38d0*/  FMUL R128, R100, -1.4426950216293334961 ;  /* 0xbfb8aa3b64807820 */ /* 0x000fe20000400000 */
[----:B------:R-:W-:Y:S01]  /*38e0*/  FMUL R127, R101, -1.4426950216293334961 ;  /* 0xbfb8aa3b657f7820 */ /* 0x000fe20000400000 */
[----:B------:R-:W-:Y:S01]  /*38f0*/  FMUL R126, R102, -1.4426950216293334961 ;  /* 0xbfb8aa3b667e7820 */ /* 0x000fe20000400000 */
[----:B------:R-:W-:Y:S01]  /*3900*/  FMUL R125, R103, -1.4426950216293334961 ;  /* 0xbfb8aa3b677d7820 */ /* 0x000fe20000400000 */
[----:B------:R-:W-:Y:S01]  /*3910*/  FMUL R124, R104, -1.4426950216293334961 ;  /* 0xbfb8aa3b687c7820 */ /* 0x000fe20000400000 */
[----:B------:R-:W1:Y:S01]  /*3920*/  MUFU.EX2 R129, R129 ;  /* 0x0000008100817308 */ /* 0x000e620000000800 */
[----:B------:R-:W-:Y:S01]  /*3930*/  FMUL R123, R105, -1.4426950216293334961 ;  /* 0xbfb8aa3b697b7820 */ /* 0x000fe20000400000 */
[----:B------:R-:W-:Y:S01]  /*3940*/  FMUL R122, R106, -1.4426950216293334961 ;  /* 0xbfb8aa3b6a7a7820 */ /* 0x000fe20000400000 */
[----:B------:R-:W-:Y:S01]  /*3950*/  FMUL R121, R107, -1.4426950216293334961 ;  /* 0xbfb8aa3b6b797820 */ /* 0x000fe20000400000 */
[----:B------:R-:W-:Y:S01]  /*3960*/  FMUL R120, R108, -1.4426950216293334961 ;  /* 0xbfb8aa3b6c787820 */ /* 0x000fe20000400000 */
[----:B------:R-:W-:Y:S01]  /*3970*/  FMUL R119, R109, -1.4426950216293334961 ;  /* 0xbfb8aa3b6d777820 */ /* 0x000fe20000400000 */
[----:B------:R-:W-:Y:S01]  /*3980*/  FMUL R90, R110, -1.4426950216293334961 ;  /* 0xbfb8aa3b6e5a7820 */ /* 0x000fe20000400000 */
[----:B--2---:R-:W-:Y:S01]  /*3990*/  FMUL R8, R31, -1.4426950216293334961 ;  /* 0xbfb8aa3b1f087820 */ /* 0x004fe20000400000 */
[----:B------:R-:W2:Y:S01]  /*39a0*/  MUFU.EX2 R128, R128 ;  /* 0x0000008000807308 */ /* 0x000ea20000000800 */
[----:B------:R-:W-:Y:S01]  /*39b0*/  FMUL R9, R30, -1.4426950216293334961 ;  /* 0xbfb8aa3b1e097820 */ /* 0x000fe20000400000 */
[----:B------:R-:W-:Y:S01]  /*39c0*/  FMUL R6, R33, -1.4426950216293334961 ;  /* 0xbfb8aa3b21067820 */ /* 0x000fe20000400000 */
[----:B------:R-:W-:Y:S01]  /*39d0*/  FMUL R23, R111, -1.4426950216293334961 ;  /* 0xbfb8aa3b6f177820 */ /* 0x000fe20000400000 */
[----:B------:R-:W-:Y:S01]  /*39e0*/  FMUL R22, R112, -1.4426950216293334961 ;  /* 0xbfb8aa3b70167820 */ /* 0x000fe20000400000 */
[----:B------:R-:W-:Y:S01]  /*39f0*/  FMUL R21, R113, -1.4426950216293334961 ;  /* 0xbfb8aa3b71157820 */ /* 0x000fe20000400000 */
[----:B------:R-:W-:Y:S01]  /*3a00*/  FMUL R20, R114, -1.4426950216293334961 ;  /* 0xbfb8aa3b72147820 */ /* 0x000fe20000400000 */
[----:B------:R-:W-:Y:S01]  /*3a10*/  FMUL R4, R35, -1.4426950216293334961 ;  /* 0xbfb8aa3b23047820 */ /* 0x000fe20000400000 */
[----:B------:R-:W3:Y:S01]  /*3a20*/  MUFU.EX2 R127, R127 ;  /* 0x0000007f007f7308 */ /* 0x000ee20000000800 */
[----:B------:R-:W-:Y:S01]  /*3a30*/  FMUL R10, R29, -1.4426950216293334961 ;  /* 0xbfb8aa3b1d0a7820 */ /* 0x000fe20000400000 */
[----:B------:R-:W-:Y:S01]  /*3a40*/  FMUL R16, R118, -1.4426950216293334961 ;  /* 0xbfb8aa3b76107820 */ /* 0x000fe20000400000 */
[----:B------:R-:W-:Y:S01]  /*3a50*/  FMUL R12, R27, -1.4426950216293334961 ;  /* 0xbfb8aa3b1b0c7820 */ /* 0x000fe20000400000 */
[----:B------:R-:W-:Y:S01]  /*3a60*/  FMUL R19, R115, -1.4426950216293334961 ;  /* 0xbfb8aa3b73137820 */ /* 0x000fe20000400000 */
[----:B------:R-:W-:Y:S01]  /*3a70*/  FMUL R18, R116, -1.4426950216293334961 ;  /* 0xbfb8aa3b74127820 */ /* 0x000fe20000400000 */
[----:B------:R-:W-:Y:S01]  /*3a80*/  FMUL R11, R28, -1.4426950216293334961 ;  /* 0xbfb8aa3b1c0b7820 */ /* 0x000fe20000400000 */
[----:B------:R-:W-:Y:S01]  /*3a90*/  FMUL R17, R117, -1.4426950216293334961 ;  /* 0xbfb8aa3b75117820 */ /* 0x000fe20000400000 */
[----:B------:R-:W4:Y:S01]  /*3aa0*/  MUFU.EX2 R126, R126 ;  /* 0x0000007e007e7308 */ /* 0x000f220000000800 */
[----:B-1----:R-:W-:Y:S01]  /*3ab0*/  FADD R130, R129, 1 ;  /* 0x3f80000081827421 */ /* 0x002fe20000000000 */
[----:B------:R-:W-:Y:S01]  /*3ac0*/  FMUL R7, R32, -1.4426950216293334961 ;  /* 0xbfb8aa3b20077820 */ /* 0x000fe20000400000 */
[----:B--2---:R-:W-:Y:S01]  /*3ad0*/  FADD R129, R128, 1 ;  /* 0x3f80000080817421 */ /* 0x004fe20000000000 */
[----:B------:R-:W-:Y:S01]  /*3ae0*/  FMUL R14, R25, -1.4426950216293334961 ;  /* 0xbfb8aa3b190e7820 */ /* 0x000fe20000400000 */
[----:B------:R-:W-:Y:S01]  /*3af0*/  FMUL R13, R26, -1.4426950216293334961 ;  /* 0xbfb8aa3b1a0d7820 */ /* 0x000fe20000400000 */
[----:B------:R-:W-:Y:S01]  /*3b00*/  FMUL R5, R34, -1.4426950216293334961 ;  /* 0xbfb8aa3b22057820 */ /* 0x000fe20000400000 */
[----:B------:R-:W-:Y:S01]  /*3b10*/  FMUL R15, R24, -1.4426950216293334961 ;  /* 0xbfb8aa3b180f7820 */ /* 0x000fe20000400000 */
[----:B------:R-:W1:Y:S01]  /*3b20*/  MUFU.EX2 R125, R125 ;  /* 0x0000007d007d7308 */ /* 0x000e620000000800 */
[----:B---3--:R-:W-:Y:S01]  /*3b30*/  FADD R128, R127, 1 ;  /* 0x3f8000007f807421 */ /* 0x008fe20000000000 */
[----:B------:R-:W-:Y:S06]  /*3b40*/  BAR.SYNC.DEFER_BLOCKING 0x2, 0x80 ;  /* 0x0082000000007b1d */ /* 0x000fec0000010000 */
[----:B------:R-:W2:Y:S01]  /*3b50*/  MUFU.EX2 R124, R124 ;  /* 0x0000007c007c7308 */ /* 0x000ea20000000800 */
[----:B----4-:R-:W-:-:S07]  /*3b60*/  FADD R127, R126, 1 ;  /* 0x3f8000007e7f7421 */ /* 0x010fce0000000000 */
[----:B------:R-:W3:Y:S01]  /*3b70*/  MUFU.EX2 R123, R123 ;  /* 0x0000007b007b7308 */ /* 0x000ee20000000800 */
[----:B-1----:R-:W-:-:S07]  /*3b80*/  FADD R126, R125, 1 ;  /* 0x3f8000007d7e7421 */ /* 0x002fce0000000000 */
[----:B------:R-:W1:Y:S01]  /*3b90*/  MUFU.EX2 R122, R122 ;  /* 0x0000007a007a7308 */ /* 0x000e620000000800 */
[----:B--2---:R-:W-:-:S07]  /*3ba0*/  FADD R125, R124, 1 ;  /* 0x3f8000007c7d7421 */ /* 0x004fce0000000000 */
[----:B------:R-:W2:Y:S01]  /*3bb0*/  MUFU.EX2 R121, R121 ;  /* 0x0000007900797308 */ /* 0x000ea20000000800 */
[----:B---3--:R-:W-:-:S07]  /*3bc0*/  FADD R124, R123, 1 ;  /* 0x3f8000007b7c7421 */ /* 0x008fce0000000000 */
        /* <DEDUP_REMOVED lines=46> */
[----:B------:R-:W2:Y:S01]  /*3eb0*/  MUFU.RCP R120, R120 ;  /* 0x0000007800787308 */ /* 0x000ea20000001000 */
[----:B---3--:R-:W-:-:S07]  /*3ec0*/  FADD R5, R5, 1 ;  /* 0x3f80000005057421 */ /* 0x008fce0000000000 */
[----:B------:R-:W3:Y:S01]  /*3ed0*/  MUFU.RCP R119, R119 ;  /* 0x0000007700777308 */ /* 0x000ee20000001000 */
[----:B-1----:R-:W-:-:S07]  /*3ee0*/  FADD R15, R15, 1 ;  /* 0x3f8000000f0f7421 */ /* 0x002fce0000000000 */
[----:B------:R-:W1:Y:S01]  /*3ef0*/  MUFU.RCP R8, R8 ;  /* 0x0000000800087308 */ /* 0x000e620000001000 */
[----:B--2---:R-:W-:-:S04]  /*3f00*/  FMUL R109, R109, R120 ;  /* 0x000000786d6d7220 */ /* 0x004fc80000400000 */
[----:B------:R-:W-:-:S03]  /*3f10*/  FMUL R109, R38, R109 ;  /* 0x0000006d266d7220 */ /* 0x000fc60000400000 */
[----:B------:R-:W2:Y:S01]  /*3f20*/  MUFU.RCP R9, R9 ;  /* 0x0000000900097308 */ /* 0x000ea20000001000 */
[----:B---3--:R-:W-:Y:S01]  /*3f30*/  FMUL R110, R110, R119 ;  /* 0x000000776e6e7220 */ /* 0x008fe20000400000 */
[----:B------:R-:W-:-:S03]  /*3f40*/  FMUL R109, R60, R109 ;  /* 0x0000006d3c6d7220 */ /* 0x000fc60000400000 */
[----:B------:R-:W-:-:S03]  /*3f50*/  FMUL R39, R39, R110 ;  /* 0x0000006e27277220 */ /* 0x000fc60000400000 */
[----:B------:R-:W3:Y:S01]  /*3f60*/  MUFU.RCP R6, R6 ;  /* 0x0000000600067308 */ /* 0x000ee20000001000 */
[----:B-1----:R-:W-:-:S04]  /*3f70*/  FMUL R8, R31, R8 ;  /* 0x000000081f087220 */ /* 0x002fc80000400000 */
[----:B------:R-:W-:-:S03]  /*3f80*/  FMUL R55, R55, R8 ;  /* 0x0000000837377220 */ /* 0x000fc60000400000 */
[----:B------:R-:W1:Y:S01]  /*3f90*/  MUFU.RCP R128, R128 ;  /* 0x0000008000807308 */ /* 0x000e620000001000 */
[----:B--2---:R-:W-:Y:S01]  /*3fa0*/  FMUL R9, R30, R9 ;  /* 0x000000091e097220 */ /* 0x004fe20000400000 */
[----:B------:R-:W-:-:S03]  /*3fb0*/  FMUL R55, R60, R55 ;  /* 0x000000373c377220 */ /* 0x000fc60000400000 */
[----:B------:R-:W-:-:S03]  /*3fc0*/  FMUL R9, R54, R9 ;  /* 0x0000000936097220 */ /* 0x000fc60000400000 */
[----:B------:R-:W2:Y:S01]  /*3fd0*/  MUFU.RCP R127, R127 ;  /* 0x0000007f007f7308 */ /* 0x000ea20000001000 */
[----:B---3--:R-:W-:Y:S01]  /*3fe0*/  FMUL R6, R33, R6 ;  /* 0x0000000621067220 */ /* 0x008fe20000400000 */
[----:B------:R-:W-:-:S03]  /*3ff0*/  FMUL R8, R60, R9 ;  /* 0x000000093c087220 */ /* 0x000fc60000400000 */
[----:B------:R-:W-:Y:S01]  /*4000*/  FMUL R57, R57, R6 ;  /* 0x0000000639397220 */ /* 0x000fe20000400000 */
[C---:B------:R-:W-:Y:S02]  /*4010*/  FMUL R6, R60.reuse, R39 ;  /* 0x000000273c067220 */ /* 0x040fe40000400000 */
[----:B------:R-:W3:Y:S01]  /*4020*/  MUFU.RCP R22, R22 ;  /* 0x0000001600167308 */ /* 0x000ee20000001000 */
[----:B-1----:R-:W-:Y:S01]  /*4030*/  FMUL R128, R101, R128 ;  /* 0x0000008065807220 */ /* 0x002fe20000400000 */
[----:B------:R-:W-:-:S03]  /*4040*/  FMUL R57, R60, R57 ;  /* 0x000000393c397220 */ /* 0x000fc60000400000 */
        /* <DEDUP_REMOVED lines=8> */
[----:B------:R-:W-:-:S03]  /*40d0*/  FMUL R113, R42, R113 ;  /* 0x000000712a717220 */ /* 0x000fc60000400000 */
[----:B------:R-:W3:Y:S01]  /*40e0*/  MUFU.RCP R4, R4 ;  /* 0x0000000400047308 */ /* 0x000ee20000001000 */
[----:B-1----:R-:W-:Y:S01]  /*40f0*/  FMUL R114, R114, R21 ;  /* 0x0000001572727220 */ /* 0x002fe20000400000 */
[----:B------:R-:W-:-:S03]  /*4100*/  FMUL R113, R60, R113 ;  /* 0x000000713c717220 */ /* 0x000fc60000400000 */
[----:B------:R-:W-:-:S03]  /*4110*/  FMUL R43, R43, R114 ;  /* 0x000000722b2b7220 */ /* 0x000fc60000400000 */
[----:B------:R-:W1:Y:S01]  /*4120*/  MUFU.RCP R130, R130 ;  /* 0x0000008200827308 */ /* 0x000e620000001000 */
[----:B--2---:R-:W-:-:S04]  /*4130*/  FMUL R118, R118, R17 ;  /* 0x0000001176767220 */ /* 0x004fc80000400000 */
[----:B------:R-:W-:-:S03]  /*4140*/  FMUL R47, R47, R118 ;  /* 0x000000762f2f7220 */ /* 0x000fc60000400000 */
[----:B------:R-:W2:Y:S01]  /*4150*/  MUFU.RCP R129, R129 ;  /* 0x0000008100817308 */ /* 0x000ea20000001000 */
[----:B---3--:R-:W-:Y:S01]  /*4160*/  FMUL R4, R35, R4 ;  /* 0x0000000423047220 */ /* 0x008fe20000400000 */
[----:B------:R-:W-:-:S03]  /*4170*/  FMUL R47, R60, R47 ;  /* 0x0000002f3c2f7220 */ /* 0x000fc60000400000 */
[----:B------:R-:W-:Y:S01]  /*4180*/  FMUL R59, R59, R4 ;  /* 0x000000043b3b7220 */ /* 0x000fe20000400000 */
[----:B------:R-:W-:Y:S02]  /*4190*/  FMNMX.NAN R4, |R6|, |R55|, !PT ;  /* 0x4000003706047209 */ /* 0x000fe40007820200 */
        /* <DEDUP_REMOVED lines=9> */
[----:B---3--:R-:W-:-:S04]  /*4230*/  FMUL R10, R29, R10 ;  /* 0x0000000a1d0a7220 */ /* 0x008fc80000400000 */
[----:B------:R-:W-:Y:S01]  /*4240*/  FMUL R53, R53, R10 ;  /* 0x0000000a35357220 */ /* 0x000fe20000400000 */
[----:B------:R-:W-:Y:S02]  /*4250*/  F2FP.SATFINITE.E4M3.F32.PACK_AB_MERGE_C R10, R6, R109, RZ ;  /* 0x0000006d060a723e */ /* 0x000fe400048070ff */
[----:B------:R-:W3:Y:S01]  /*4260*/  MUFU.RCP R123, R123 ;  /* 0x0000007b007b7308 */ /* 0x000ee20000001000 */
[----:B-1----:R-:W-:Y:S01]  /*4270*/  FMUL R12, R27, R12 ;  /* 0x0000000c1b0c7220 */ /* 0x002fe20000400000 */
[----:B------:R-:W-:Y:S01]  /*4280*/  F2FP.SATFINITE.E4M3.F32.PACK_AB_MERGE_C R6, R55, R8, RZ ;  /* 0x000000083706723e */ /* 0x000fe200048070ff */
[C---:B------:R-:W-:Y:S02]  /*4290*/  FMUL R53, R60.reuse, R53 ;  /* 0x000000353c357220 */ /* 0x040fe40000400000 */
[----:B------:R-:W-:Y:S01]  /*42a0*/  FMUL R51, R51, R12 ;  /* 0x0000000c33337220 */ /* 0x000fe20000400000 */
[----:B------:R-:W-:Y:S01]  /*42b0*/  FMNMX.NAN R12, |R109|, |R8|, !PT ;  /* 0x400000086d0c7209 */ /* 0x000fe20007820200 */
[----:B------:R-:W-:Y:S01]  /*42c0*/  FMUL R8, R60, R43 ;  /* 0x0000002b3c087220 */ /* 0x000fe20000400000 */
[----:B------:R-:W1:Y:S01]  /*42d0*/  MUFU.RCP R90, R90 ;  /* 0x0000005a005a7308 */ /* 0x000e620000001000 */
[----:B--2---:R-:W-:-:S03]  /*42e0*/  FMUL R11, R28, R11 ;  /* 0x0000000b1c0b7220 */ /* 0x004fc60000400000 */
[----:B------:R-:W-:Y:S01]  /*42f0*/  FMNMX.NAN R9, |R8|, |R59|, !PT ;  /* 0x4000003b08097209 */ /* 0x000fe20007820200 */
[----:B------:R-:W-:-:S03]  /*4300*/  FMUL R11, R52, R11 ;  /* 0x0000000b340b7220 */ /* 0x000fc60000400000 */
[----:B------:R-:W2:Y:S01]  /*4310*/  MUFU.RCP R7, R7 ;  /* 0x0000000700077308 */ /* 0x000ea20000001000 */
[----:B---3--:R-:W-:Y:S01]  /*4320*/  FMUL R123, R106, R123 ;  /* 0x0000007b6a7b7220 */ /* 0x008fe20000400000 */
[----:B------:R-:W-:Y:S01]  /*4330*/  FMUL R16, R60, R11 ;  /* 0x0000000b3c107220 */ /* 0x000fe20000400000 */
[----:B------:R-:W-:Y:S02]  /*4340*/  F2FP.SATFINITE.E4M3.F32.PACK_AB_MERGE_C R11, R8, R113, RZ ;  /* 0x00000071080b723e */ /* 0x000fe400048070ff */
[----:B------:R-:W-:-:S03]  /*4350*/  FMUL R123, R98, R123 ;  /* 0x0000007b627b7220 */ /* 0x000fc60000400000 */
        /* <DEDUP_REMOVED lines=18> */
[----:B------:R-:W-:Y:S02]  /*4480*/  FMUL R115, R44, R115 ;  /* 0x000000732c737220 */ /* 0x000fe40000400000 */
[----:B------:R-:W-:Y:S01]  /*4490*/  F2FP.SATFINITE.E4M3.F32.PACK_AB_MERGE_C R8, R20, R91, RZ ;  /* 0x0000005b1408723e */ /* 0x000fe200048070ff */
        /* <DEDUP_REMOVED lines=9> */
[----:B--2---:R-:W-:Y:S01]  /*4530*/  FMUL R14, R25, R14 ;  /* 0x0000000e190e7220 */ /* 0x004fe20000400000 */
[C---:B------:R-:W-:Y:S02]  /*4540*/  F2FP.SATFINITE.E4M3.F32.PACK_AB_MERGE_C R25, R22.reuse, R93, RZ ;  /* 0x0000005d1619723e */ /* 0x040fe400048070ff */
[----:B------:R-:W-:Y:S01]  /*4550*/  FMNMX3.NAN R22, |R22|, |R47|, R4, !PT ;  /* 0x4000002f16167276 */ /* 0x000fe20007820204 */
[C---:B------:R-:W-:Y:S01]  /*4560*/  FMUL R4, R60.reuse, R51 ;  /* 0x000000333c047220 */ /* 0x040fe20000400000 */
[----:B------:R-:W-:Y:S01]  /*4570*/  FMUL R49, R49, R14 ;  /* 0x0000000e31317220 */ /* 0x000fe20000400000 */
[----:B------:R-:W-:Y:S01]  /*4580*/  FMUL R14, R60, R37 ;  /* 0x000000253c0e7220 */ /* 0x000fe20000400000 */
[----:B------:R-:W2:Y:S01]  /*4590*/  MUFU.RCP R13, R13 ;  /* 0x0000000d000d7308 */ /* 0x000ea20000001000 */
[----:B---3--:R-:W-:Y:S01]  /*45a0*/  FMUL R126, R103, R126 ;  /* 0x0000007e677e7220 */ /* 0x008fe20000400000 */
[----:B------:R-:W-:Y:S01]  /*45b0*/  PRMT R8, R8, 0x5410, R25 ;  /* 0x0000541008087816 */ /* 0x000fe20000000019 */
[----:B------:R-:W-:Y:S01]  /*45c0*/  FMUL R32, R60, R49 ;  /* 0x000000313c207220 */ /* 0x000fe20000400000 */
[C---:B------:R-:W-:Y:S01]  /*45d0*/  FMNMX3.NAN R25, |R30|.reuse, |R4|, R9, !PT ;  /* 0x400000041e197276 */ /* 0x040fe20007820209 */
[----:B------:R-:W-:Y:S01]  /*45e0*/  FMUL R95, R95, R126 ;  /* 0x0000007e5f5f7220 */ /* 0x000fe20000400000 */
[----:B------:R-:W-:-:S02]  /*45f0*/  F2FP.SATFINITE.E4M3.F32.PACK_AB_MERGE_C R9, R30, R97, RZ ;  /* 0x000000611e09723e */ /* 0x000fc400048070ff */
[----:B------:R-:W3:Y:S01]  /*4600*/  MUFU.RCP R5, R5 ;  /* 0x0000000500057308 */ /* 0x000ee20000001000 */
[----:B-1----:R-:W-:Y:S01]  /*4610*/  FMUL R125, R104, R125 ;  /* 0x0000007d687d7220 */ /* 0x002fe20000400000 */
[----:B------:R-:W-:Y:S02]  /*4620*/  FMNMX.NAN R17, |R14|, |R53|, !PT ;  /* 0x400000350e117209 */ /* 0x000fe40007820200 */
[----:B------:R-:W-:Y:S01]  /*4630*/  FMNMX.NAN R22, R25, R22, !PT ;  /* 0x0000001619167209 */ /* 0x000fe20007820000 */
[----:B------:R-:W-:-:S03]  /*4640*/  FMUL R125, R96, R125 ;  /* 0x0000007d607d7220 */ /* 0x000fc60000400000 */
[----:B------:R-:W1:Y:S01]  /*4650*/  MUFU.RCP R19, R19 ;  /* 0x0000001300137308 */ /* 0x000e620000001000 */
[----:B--2---:R-:W-:Y:S01]  /*4660*/  FMUL R13, R26, R13 ;  /* 0x0000000d1a0d7220 */ /* 0x004fe20000400000 */
[C---:B------:R-:W-:Y:S01]  /*4670*/  FMUL R26, R60.reuse, R41 ;  /* 0x000000293c1a7220 */ /* 0x040fe20000400000 */
[----:B------:R-:W-:Y:S02]  /*4680*/  FMUL R125, R60, R125 ;  /* 0x0000007d3c7d7220 */ /* 0x000fe40000400000 */
[----:B------:R-:W-:Y:S02]  /*4690*/  FMUL R13, R50, R13 ;  /* 0x0000000d320d7220 */ /* 0x000fe40000400000 */
[----:B------:R-:W-:Y:S01]  /*46a0*/  FMNMX.NAN R23, |R26|, |R57|, !PT ;  /* 0x400000391a177209 */ /* 0x000fe20007820200 */
[----:B------:R-:W2:Y:S01]  /*46b0*/  MUFU.RCP R18, R18 ;  /* 0x0000001200127308 */ /* 0x000ea20000001000 */
[----:B---3--:R-:W-:Y:S01]  /*46c0*/  FMUL R5, R34, R5 ;  /* 0x0000000522057220 */ /* 0x008fe20000400000 */
[----:B------:R-:W-:Y:S01]  /*46d0*/  FMUL R13, R60, R13 ;  /* 0x0000000d3c0d7220 */ /* 0x000fe20000400000 */
[----:B------:R-:W-:-:S02]  /*46e0*/  F2FP.SATFINITE.E4M3.F32.PACK_AB_MERGE_C R26, R26, R111, RZ ;  /* 0x0000006f1a1a723e */ /* 0x000fc400048070ff */
[----:B------:R-:W-:Y:S01]  /*46f0*/  FMUL R5, R58, R5 ;  /* 0x000000053a057220 */ /* 0x000fe20000400000 */
[----:B------:R-:W-:Y:S02]  /*4700*/  FMNMX3.NAN R23, |R125|, |R32|, R23, !PT ;  /* 0x400000207d177276 */ /* 0x000fe40007820217 */
[----:B------:R-:W3:Y:S01]  /*4710*/  MUFU.RCP R15, R15 ;  /* 0x0000000f000f7308 */ /* 0x000ee20000001000 */
[----:B-1----:R-:W-:Y:S01]  /*4720*/  FMUL R116, R116, R19 ;  /* 0x0000001374747220 */ /* 0x002fe20000400000 */
[----:B------:R-:W-:Y:S02]  /*4730*/  F2FP.SATFINITE.E4M3.F32.PACK_AB_MERGE_C R19, R53, R16, RZ ;  /* 0x000000103513723e */ /* 0x000fe400048070ff */
[----:B------:R-:W-:Y:S01]  /*4740*/  F2FP.SATFINITE.E4M3.F32.PACK_AB_MERGE_C R27, R4, R13, RZ ;  /* 0x0000000d041b723e */ /* 0x000fe200048070ff */
[----:B------:R-:W-:Y:S01]  /*4750*/  FMUL R45, R45, R116 ;  /* 0x000000742d2d7220 */ /* 0x000fe20000400000 */
[----:B------:R-:W-:Y:S02]  /*4760*/  PRMT R11, R26, 0x5410, R11 ;  /* 0x000054101a0b7816 */ /* 0x000fe4000000000b */
[----:B------:R-:W-:Y:S01]  /*4770*/  PRMT R6, R19, 0x5410, R6 ;  /* 0x0000541013067816 */ /* 0x000fe20000000006 */
[----:B--2---:R-:W-:Y:S01]  /*4780*/  FMUL R117, R117, R18 ;  /* 0x0000001275757220 */ /* 0x004fe20000400000 */
[C---:B------:R-:W-:Y:S01]  /*4790*/  FMUL R18, R60.reuse, R5 ;  /* 0x000000053c127220 */ /* 0x040fe20000400000 */
[----:B------:R-:W-:Y:S01]  /*47a0*/  FMUL R30, R60, R45 ;  /* 0x0000002d3c1e7220 */ /* 0x000fe20000400000 */
[----:B------:R-:W-:Y:S01]  /*47b0*/  F2FP.SATFINITE.E4M3.F32.PACK_AB_MERGE_C R5, R14, R107, RZ ;  /* 0x0000006b0e05723e */ /* 0x000fe200048070ff */
[----:B------:R-:W-:Y:S01]  /*47c0*/  FMUL R117, R46, R117 ;  /* 0x000000752e757220 */ /* 0x000fe20000400000 */
[----:B------:R-:W-:-:S02]  /*47d0*/  FMNMX.NAN R14, |R107|, |R16|, !PT ;  /* 0x400000106b0e7209 */ /* 0x000fc40007820200 */
[-C--:B------:R-:W-:Y:S01]  /*47e0*/  FMNMX.NAN R16, |R113|, |R18|.reuse, !PT ;  /* 0x4000001271107209 */ /* 0x080fe20007820200 */
[----:B---3--:R-:W-:Y:S01]  /*47f0*/  FMUL R15, R24, R15 ;  /* 0x0000000f180f7220 */ /* 0x008fe20000400000 */
[C---:B------:R-:W-:Y:S01]  /*4800*/  FMUL R24, R60.reuse, R7 ;  /* 0x000000073c187220 */ /* 0x040fe20000400000 */
[----:B------:R-:W-:Y:S01]  /*4810*/  FMUL R28, R60, R117 ;  /* 0x000000753c1c7220 */ /* 0x000fe20000400000 */
[----:B------:R-:W-:Y:S01]  /*4820*/  F2FP.SATFINITE.E4M3.F32.PACK_AB_MERGE_C R18, R59, R18, RZ ;  /* 0x000000123b12723e */ /* 0x000fe200048070ff */
[----:B------:R-:W-:Y:S01]  /*4830*/  FMUL R15, R48, R15 ;  /* 0x0000000f300f7220 */ /* 0x000fe20000400000 */
[----:B------:R-:W-:Y:S02]  /*4840*/  F2FP.SATFINITE.E4M3.F32.PACK_AB_MERGE_C R4, R30, R115, RZ ;  /* 0x000000731e04723e */ /* 0x000fe400048070ff */
[-C--:B------:R-:W-:Y:S01]  /*4850*/  FMNMX.NAN R21, |R111|, |R24|.reuse, !PT ;  /* 0x400000186f157209 */ /* 0x080fe20007820200 */
[C---:B------:R-:W-:Y:S01]  /*4860*/  FMUL R15, R60.reuse, R15 ;  /* 0x0000000f3c0f7220 */ /* 0x040fe20000400000 */
[----:B------:R-:W-:Y:S01]  /*4870*/  F2FP.SATFINITE.E4M3.F32.PACK_AB_MERGE_C R7, R57, R24, RZ ;  /* 0x000000183907723e */ /* 0x000fe200048070ff */
[----:B------:R-:W-:Y:S01]  /*4880*/  FMUL R24, R60, R95 ;  /* 0x0000005f3c187220 */ /* 0x000fe20000400000 */
[----:B------:R-:W-:-:S02]  /*4890*/  F2FP.SATFINITE.E4M3.F32.PACK_AB_MERGE_C R47, R47, R28, RZ ;  /* 0x0000001c2f2f723e */ /* 0x000fc400048070ff */
[----:B------:R-:W-:Y:S02]  /*48a0*/  F2FP.SATFINITE.E4M3.F32.PACK_AB_MERGE_C R32, R32, R15, RZ ;  /* 0x0000000f2020723e */ /* 0x000fe400048070ff */
[----:B------:R-:W-:Y:S02]  /*48b0*/  F2FP.SATFINITE.E4M3.F32.PACK_AB_MERGE_C R34, R125, R24, RZ ;  /* 0x000000187d22723e */ /* 0x000fe400048070ff */
[----:B------:R-:W-:Y:S02]  /*48c0*/  PRMT R10, R5, 0x5410, R10 ;  /* 0x00005410050a7816 */ /* 0x000fe4000000000a */
[----:B------:R-:W-:Y:S02]  /*48d0*/  PRMT R9, R34, 0x5410, R9 ;  /* 0x0000541022097816 */ /* 0x000fe40000000009 */
[----:B------:R-:W-:Y:S02]  /*48e0*/  PRMT R4, R4, 0x5410, R47 ;  /* 0x0000541004047816 */ /* 0x000fe4000000002f */
[----:B------:R-:W-:Y:S01]  /*48f0*/  PRMT R5, R32, 0x5410, R27 ;  /* 0x0000541020057816 */ /* 0x000fe2000000001b */
[----:B------:R1:W-:Y:S01]  /*4900*/  STS.128 [R79], R8 ;  /* 0x000000084f007388 */ /* 0x0003e20000000c00 */
[----:B------:R-:W-:-:S02]  /*4910*/  PRMT R7, R7, 0x5410, R18 ;  /* 0x0000541007077816 */ /* 0x000fc40000000012 */
[----:B------:R-:W-:Y:S02]  /*4920*/  FMNMX3.NAN R16, |R97|, |R13|, R16, !PT ;  /* 0x4000000d61107276 */ /* 0x000fe40007820210 */
[----:B------:R-:W-:Y:S01]  /*4930*/  FMNMX3.NAN R93, |R93|, |R28|, R12, !PT ;  /* 0x4000001c5d5d7276 */ /* 0x000fe2000782020c */
[----:B------:R1:W-:Y:S01]  /*4940*/  STS.128 [R80], R4 ;  /* 0x0000000450007388 */ /* 0x0003e20000000c00 */
[----:B------:R-:W-:Y:S02]  /*4950*/  FMNMX3.NAN R20, |R20|, |R30|, R17, !PT ;  /* 0x4000001e14147276 */ /* 0x000fe40007820211 */
[----:B------:R-:W-:Y:S01]  /*4960*/  FMNMX3.NAN R21, |R24|, |R15|, R21, !PT ;  /* 0x4000000f18157276 */ /* 0x000fe20007820215 */
[----:B------:R2:W-:Y:S06]  /*4970*/  MEMBAR.ALL.CTA ;  /* 0x0000000000007992 */ /* 0x0005ec0000008000 */
[----:B--2---:R-:W2:Y:S01]  /*4980*/  FENCE.VIEW.ASYNC.S ;  /* 0x00000000000073c6 */ /* 0x004ea20000000000 */
[----:B------:R-:W-:-:S02]  /*4990*/  FMNMX3.NAN R14, |R91|, |R115|, R14, !PT ;  /* 0x400000735b0e7276 */ /* 0x000fc4000782020e */
[----:B------:R-:W-:Y:S02]  /*49a0*/  FMNMX.NAN R16, R16, R93, !PT ;  /* 0x0000005d10107209 */ /* 0x000fe40007820000 */
[----:B------:R-:W-:Y:S02]  /*49b0*/  FMNMX3.NAN R20, R20, R23, R22, !PT ;  /* 0x0000001714147276 */ /* 0x000fe40007820016 */
[----:B------:R-:W-:-:S04]  /*49c0*/  FMNMX3.NAN R21, R14, R21, R16, !PT ;  /* 0x000000150e157276 */ /* 0x000fc80007820010 */
[----:B------:R-:W-:-:S04]  /*49d0*/  FMNMX3.NAN R20, R21, R20, RZ, !PT ;  /* 0x0000001415147276 */ /* 0x000fc800078200ff */
[----:B------:R-:W-:Y:S01]  /*49e0*/  FMNMX R89, R20, R89, !PT ;  /* 0x0000005914597209 */ /* 0x000fe20007800000 */
[----:B--2---:R-:W-:Y:S06]  /*49f0*/  BAR.SYNC.DEFER_BLOCKING 0x2, 0x80 ;  /* 0x0082000000007b1d */ /* 0x004fec0000010000 */
[----:B-1----:R-:W-:Y:S05]  /*4a00*/  @P2 BRA `(.L_x_56) ;  /* 0x0000000000442947 */ /* 0x002fea0003800000 */
[----:B------:R-:W-:Y:S01]  /*4a10*/  IMAD R62, R61, 0x4, R62 ;  /* 0x000000043d3e7824 */ /* 0x000fe200078e023e */
[----:B------:R-:W-:Y:S01]  /*4a20*/  UIADD3 UR8, UP0, UPT, UR10, 0x2c0, URZ ;  /* 0x000002c00a087890 */ /* 0x000fe2000ff1e0ff */
[----:B------:R-:W-:Y:S02]  /*4a30*/  PLOP3.LUT P0, PT, PT, PT, PT, 0x80, 0x8 ;  /* 0x000000000008781c */ /* 0x000fe40003f0f070 */
[----:B------:R-:W-:Y:S01]  /*4a40*/  IADD3 R4, PT, PT, R3, 0x4400, RZ ;  /* 0x0000440003047810 */ /* 0x000fe20007ffe0ff */
[----:B------:R-:W-:Y:S01]  /*4a50*/  IMAD.SHL.U32 R62, R62, 0x20, RZ ;  /* 0x000000203e3e7824 */ /* 0x000fe200078e00ff */
[----:B------:R-:W-:-:S12]  /*4a60*/  UIADD3.X UR9, UPT, UPT, URZ, UR11, URZ, UP0, !UPT ;  /* 0x0000000bff097290 */ /* 0x000fd800087fe4ff */
.L_x_57:
        /* <DEDUP_REMOVED lines=10> */
[----:B------:R0:W-:Y:S02]  /*4b10*/  UTMACMDFLUSH ;  /* 0x00000000000079b7 */ /* 0x0001e40000000000 */
.L_x_56:
[----:B------:R-:W-:Y:S01]  /*4b20*/  BAR.SYNC.DEFER_BLOCKING 0x2, 0x80 ;  /* 0x0082000000007b1d */ /* 0x000fe20000010000 */
[----:B------:R-:W-:Y:S02]  /*4b30*/  IADD3 R87, PT, PT, R87, 0x1, RZ ;  /* 0x0000000157577810 */ /* 0x000fe40007ffe0ff */
[----:B------:R-:W-:-:S03]  /*4b40*/  IADD3 R88, PT, PT, R88, -0x1, RZ ;  /* 0xffffffff58587810 */ /* 0x000fc60007ffe0ff */
[----:B------:R-:W-:Y:S05]  /*4b50*/  @!P3 BRA `(.L_x_58) ;  /* 0xffffffe4000cb947 */ /* 0x000fea000383ffff */
[-C--:B------:R-:W-:Y:S01]  /*4b60*/  LEA R5, R70, R3.reuse, 0x3 ;  /* 0x0000000346057211 */ /* 0x080fe200078e18ff */
[----:B------:R-:W-:Y:S01]  /*4b70*/  BSSY B0, `(.L_x_59) ;  /* 0x0000005000007945 */ /* 0x000fe20003800000 */
[----:B------:R-:W-:Y:S02]  /*4b80*/  SHF.L.U32 R6, R68, 0x1f, RZ ;  /* 0x0000001f44067819 */ /* 0x000fe400000006ff */
[----:B------:R-:W-:Y:S02]  /*4b90*/  LEA R63, R70, R3, 0x4 ;  /* 0x00000003463f7211 */ /* 0x000fe400078e20ff */
[----:B------:R-:W1:Y:S02]  /*4ba0*/  SYNCS.PHASECHK.TRANS64.TRYWAIT P0, [R5+URZ+0x40], R6 ;  /* 0x00004006050075a7 */ /* 0x000e6400080011ff */
[----:B-1----:R-:W-:Y:S05]  /*4bb0*/  @!P0 BRA `(.L_x_60) ;  /* 0x0000000800c48947 */ /* 0x002fea0003800000 */
.L_x_92:
[----:B------:R-:W-:Y:S05]  /*4bc0*/  BSYNC B0 ;  /* 0x0000000000007941 */ /* 0x000fea0003800000 */
.L_x_59:
[----:B------:R-:W2:Y:S01]  /*4bd0*/  LDS.128 R60, [R63+0x2dc10] ;  /* 0x02dc10003f3c7984 */ /* 0x000ea20000000c00 */
[----:B------:R-:W-:Y:S01]  /*4be0*/  CREDUX.MAXABS.F32.NAN UR4, R89 ;  /* 0x00000000590472cc */ /* 0x000fe20000006400 */
[----:B------:R-:W-:Y:S01]  /*4bf0*/  BSSY.RECONVERGENT B0, `(.L_x_61) ;  /* 0x0000014000007945 */ /* 0x000fe20003800200 */
[----:B------:R-:W-:Y:S01]  /*4c00*/  ISETP.NE.AND P0, PT, R64, RZ, PT ;  /* 0x000000ff4000720c */ /* 0x000fe20003f05270 */
[----:B------:R3:W-:Y:S06]  /*4c10*/  MEMBAR.ALL.CTA ;  /* 0x0000000000007992 */ /* 0x0007ec0000008000 */
[----:B---3--:R-:W3:Y:S01]  /*4c20*/  FENCE.VIEW.ASYNC.S ;  /* 0x00000000000073c6 */ /* 0x008ee20000000000 */
[----:B------:R-:W-:-:S03]  /*4c30*/  VIADD R70, R70, 0x1 ;  /* 0x0000000146467836 */ /* 0x000fc60000000000 */
[----:B------:R-:W-:Y:S01]  /*4c40*/  IMAD.U32 R4, RZ, RZ, UR4 ;  /* 0x00000004ff047e24 */ /* 0x000fe2000f8e00ff */
[----:B---3--:R3:W-:Y:S04]  /*4c50*/  SYNCS.ARRIVE.TRANS64.ART0 RZ, [R5+URZ+0x50], R0 ;  /* 0x0000500005ff79a7 */ /* 0x0087e800085000ff */
[----:B------:R3:W-:Y:S01]  /*4c60*/  @!P0 STS [R81+0x2dc00], R4 ;  /* 0x02dc000451008388 */ /* 0x0007e20000000800 */
[----:B------:R-:W-:Y:S01]  /*4c70*/  BAR.SYNC.DEFER_BLOCKING 0x2, 0x80 ;  /* 0x0082000000007b1d */ /* 0x000fe20000010000 */
[----:B------:R-:W-:-:S13]  /*4c80*/  LOP3.LUT P0, RZ, R83, R64, RZ, 0xfc, !PT ;  /* 0x0000004053ff7212 */ /* 0x000fda000780fcff */
[----:B------:R-:W-:Y:S05]  /*4c90*/  @P0 BRA `(.L_x_62) ;  /* 0x0000000000240947 */ /* 0x000fea0003800000 */
[----:B------:R-:W-:Y:S01]  /*4ca0*/  IMAD.U32 R3, RZ, RZ, UR13 ;  /* 0x0000000dff037e24 */ /* 0x000fe2000f8e00ff */
[----:B------:R-:W4:Y:S04]  /*4cb0*/  LDCU.64 UR4, c[0x0][0x740] ;  /* 0x0000e800ff0477ac */ /* 0x000f280008000a00 */
[----:B-1-3--:R-:W1:Y:S01]  /*4cc0*/  LDS.128 R4, [R3+0x2dc00] ;  /* 0x02dc000003047984 */ /* 0x00ae620000000c00 */
[----:B------:R-:W3:Y:S01]  /*4cd0*/  LDCU.64 UR8, c[0x0][0x358] ;  /* 0x00006b00ff0877ac */ /* 0x000ee20008000a00 */
[----:B----4-:R-:W-:-:S04]  /*4ce0*/  LEA R8, P0, R65, UR4, 0x2 ;  /* 0x0000000441087c11 */ /* 0x010fc8000f8010ff */
[----:B------:R-:W-:Y:S02]  /*4cf0*/  LEA.HI.X R9, R65, UR5, R2, 0x2, P0 ;  /* 0x0000000541097c11 */ /* 0x000fe400080f1402 */
[----:B-1----:R-:W-:-:S04]  /*4d00*/  FMNMX3 R4, R4, RZ, R5, !PT ;  /* 0x000000ff04047276 */ /* 0x002fc80007800005 */
[----:B------:R-:W-:-:S05]  /*4d10*/  FMNMX3 R7, R4, R6, R7, !PT ;  /* 0x0000000604077276 */ /* 0x000fca0007800007 */
[----:B---3--:R4:W-:Y:S02]  /*4d20*/  REDG.E.MAX.S32.STRONG.GPU desc[UR8][R8.64], R7 ;  /* 0x000000070800798e */ /* 0x0089e4000d12e308 */
.L_x_62:
[----:B------:R-:W-:Y:S05]  /*4d30*/  BSYNC.RECONVERGENT B0 ;  /* 0x0000000000007941 */ /* 0x000fea0003800200 */
.L_x_61:
[----:B--2---:R-:W-:Y:S02]  /*4d40*/  ISETP.NE.AND P0, PT, R63, 0x1, PT ;  /* 0x000000013f00780c */ /* 0x004fe40003f05270 */
[----:B------:R-:W-:-:S04]  /*4d50*/  ISETP.NE.AND P1, PT, R70, 0x2, PT ;  /* 0x000000024600780c */ /* 0x000fc80003f25270 */
[----:B-1-3--:R-:W-:Y:S02]  /*4d60*/  SEL R5, RZ, 0x1, P1 ;  /* 0x00000001ff057807 */ /* 0x00afe40000800000 */
[----:B------:R-:W-:Y:S02]  /*4d70*/  SEL R70, R70, RZ, P1 ;  /* 0x000000ff46467207 */ /* 0x000fe40000800000 */
[----:B------:R-:W-:-:S03]  /*4d80*/  LOP3.LUT R68, R68, R5, RZ, 0x3c, !PT ;  /* 0x0000000544447212 */ /* 0x000fc600078e3cff */
[----:B------:R-:W-:Y:S05]  /*4d90*/  @!P0 BRA `(.L_x_63) ;  /* 0xffffffe000348947 */ /* 0x000fea000383ffff */
.L_x_50:
[----:B------:R-:W-:-:S13]  /*4da0*/  ISETP.NE.AND P0, PT, R83, RZ, PT ;  /* 0x000000ff5300720c */ /* 0x000fda0003f05270 */
[----:B------:R-:W-:Y:S05]  /*4db0*/  @P0 BRA `(.L_x_64) ;  /* 0x00000000001c0947 */ /* 0x000fea0003800000 */
[----:B------:R-:W3:Y:S01]  /*4dc0*/  S2UR UR5, SR_CgaCtaId ;  /* 0x00000000000579c3 */ /* 0x000ee20000008800 */
[----:B------:R-:W-:Y:S01]  /*4dd0*/  ELECT P1, URZ, PT ;  /* 0x0000000000ff782f */ /* 0x000fe20003820000 */
[----:B------:R-:W-:Y:S01]  /*4de0*/  HFMA2 R2, -RZ, RZ, 0, 5.9604644775390625e-08 ;  /* 0x00000001ff027431 */ /* 0x000fe200000001ff */
[----:B------:R-:W-:-:S05]  /*4df0*/  UMOV UR4, 0x40 ;  /* 0x0000004000047882 */ /* 0x000fca0000000000 */
[----:B------:R-:W-:Y:S01]  /*4e00*/  UVIRTCOUNT.DEALLOC.SMPOOL 0x80 ;  /* 0x000000800000784c */ /* 0x000fe20000000000 */
[----:B---3--:R-:W-:-:S09]  /*4e10*/  ULEA UR4, UR5, UR4, 0x18 ;  /* 0x0000000405047291 */ /* 0x008fd2000f8ec0ff */
[----:B------:R3:W-:Y:S03]  /*4e20*/  @P1 STS.U8 [UR4], R2 ;  /* 0x00000002ff001988 */ /* 0x0007e60008000004 */
.L_x_64:
[----:B------:R-:W-:Y:S06]  /*4e30*/  BAR.SYNC.DEFER_BLOCKING 0x2, 0x80 ;  /* 0x0082000000007b1d */ /* 0x000fec0000010000 */
[----:B------:R-:W-:Y:S05]  /*4e40*/  @P0 BRA `(.L_x_65) ;  /* 0x00000000009c0947 */ /* 0x000fea0003800000 */
[----:B------:R-:W5:Y:S01]  /*4e50*/  S2UR UR5, SR_CgaCtaId ;  /* 0x00000000000579c3 */ /* 0x000f620000008800 */
[----:B------:R-:W-:Y:S01]  /*4e60*/  NOP ;  /* 0x0000000000007918 */ /* 0x000fe20000000000 */
[----:B------:R-:W-:Y:S01]  /*4e70*/  UMOV UR4, 0x50 ;  /* 0x0000005000047882 */ /* 0x000fe20000000000 */
[----:B------:R-:W-:Y:S01]  /*4e80*/  LOP3.LUT R4, R82, 0xffff, RZ, 0xc0, !PT ;  /* 0x0000ffff52047812 */ /* 0x000fe200078ec0ff */
[----:B--2---:R-:W-:-:S03]  /*4e90*/  IMAD.MOV.U32 R3, RZ, RZ, 0xffff ;  /* 0x0000ffffff037424 */ /* 0x004fc600078e00ff */
[----:B------:R-:W-:-:S04]  /*4ea0*/  SHF.R.U32.HI R4, RZ, 0x5, R4 ;  /* 0x00000005ff047819 */ /* 0x000fc80000011604 */
[----:B------:R-:W-:Y:S01]  /*4eb0*/  SHF.L.U32 R3, R3, R4, RZ ;  /* 0x0000000403037219 */ /* 0x000fe200000006ff */
[----:B------:R-:W-:-:S05]  /*4ec0*/  VIADD R5, R4, 0x10 ;  /* 0x0000001004057836 */ /* 0x000fca0000000000 */
[----:B------:R-:W-:Y:S01]  /*4ed0*/  SHF.L.U32 R0, R0, R5, RZ ;  /* 0x0000000500007219 */ /* 0x000fe200000006ff */
[----:B-----5:R-:W-:-:S03]  /*4ee0*/  ULEA UR4, UR5, UR4, 0x18 ;  /* 0x0000000405047291 */ /* 0x020fc6000f8ec0ff */
[----:B------:R-:W-:-:S04]  /*4ef0*/  LOP3.LUT R5, R0, R3, RZ, 0xfc, !PT ;  /* 0x0000000300057212 */ /* 0x000fc800078efcff */
[C---:B------:R-:W-:Y:S02]  /*4f00*/  LOP3.LUT R3, R5.reuse, 0xffff, RZ, 0xc0, !PT ;  /* 0x0000ffff05037812 */ /* 0x040fe400078ec0ff */
[----:B---3--:R-:W2:Y:S02]  /*4f10*/  LDS R2, [UR4] ;  /* 0x00000004ff027984 */ /* 0x008ea40008000800 */
[----:B--2---:R-:W-:-:S04]  /*4f20*/  LOP3.LUT R0, R5, 0xffff, R2, 0x80, !PT ;  /* 0x0000ffff05007812 */ /* 0x004fc800078e8002 */
[----:B------:R-:W-:-:S13]  /*4f30*/  ISETP.NE.AND P0, PT, R0, R3, PT ;  /* 0x000000030000720c */ /* 0x000fda0003f05270 */
[----:B------:R-:W-:Y:S05]  /*4f40*/  @P0 BRA `(.L_x_66) ;  /* 0x0000000000500947 */ /* 0x000fea0003800000 */
[----:B------:R-:W-:Y:S02]  /*4f50*/  SHF.R.U32.HI R0, RZ, 0x10, R2 ;  /* 0x00000010ff007819 */ /* 0x000fe40000011602 */
[----:B------:R-:W-:-:S04]  /*4f60*/  SHF.R.U32.HI R3, RZ, 0x10, R5 ;  /* 0x00000010ff037819 */ /* 0x000fc80000011605 */
[----:B------:R-:W-:-:S04]  /*4f70*/  LOP3.LUT R0, R0, R3, RZ, 0xc0, !PT ;  /* 0x0000000300007212 */ /* 0x000fc800078ec0ff */
[----:B------:R-:W-:-:S13]  /*4f80*/  ISETP.NE.AND P0, PT, R0, R3, PT ;  /* 0x000000030000720c */ /* 0x000fda0003f05270 */
[----:B------:R-:W-:Y:S05]  /*4f90*/  @P0 BRA `(.L_x_67) ;  /* 0x0000000000300947 */ /* 0x000fea0003800000 */
[----:B------:R-:W-:Y:S01]  /*4fa0*/  R2UR UR5, R5 ;  /* 0x00000000050572ca */ /* 0x000fe200000e0000 */
[----:B------:R-:W2:Y:S01]  /*4fb0*/  S2R R2, SR_LANEID ;  /* 0x0000000000027919 */ /* 0x000ea20000000000 */
[----:B------:R-:W-:Y:S02]  /*4fc0*/  VOTEU.ANY UR6, UPT, PT ;  /* 0x0000000000067886 */ /* 0x000fe400038e0100 */
[----:B------:R-:W-:-:S09]  /*4fd0*/  UFLO.U32 UR6, UR6 ;  /* 0x00000006000672bd */ /* 0x000fd200080e0000 */
[----:B------:R-:W-:-:S06]  /*4fe0*/  ULOP3.LUT UR5, URZ, UR5, URZ, 0x33, !UPT ;  /* 0x00000005ff057292 */ /* 0x000fcc000f8e33ff */
[----:B------:R-:W-:-:S04]  /*4ff0*/  IMAD.U32 R0, RZ, RZ, UR5 ;  /* 0x00000005ff007e24 */ /* 0x000fc8000f8e00ff */
[----:B------:R-:W3:Y:S02]  /*5000*/  REDUX UR7, R0 ;  /* 0x00000000000773c4 */ /* 0x000ee40000000000 */
[----:B------:R1:W-:Y:S01]  /*5010*/  UTCATOMSWS.AND URZ, UR5 ;  /* 0x0000000500ff79e3 */ /* 0x0003e20008000000 */
[----:B--2---:R-:W-:Y:S01]  /*5020*/  ISETP.EQ.U32.AND P0, PT, R2, UR6, PT ;  /* 0x0000000602007c0c */ /* 0x004fe2000bf02070 */
[----:B---3--:R-:W-:-:S12]  /*5030*/  IMAD.U32 R2, RZ, RZ, UR7 ;  /* 0x00000007ff027e24 */ /* 0x008fd8000f8e00ff */
[----:B------:R1:W-:Y:S01]  /*5040*/  @P0 ATOMS.AND RZ, [UR4], R2 ;  /* 0x00000002ffff098c */ /* 0x0003e2000a800004 */
[----:B------:R-:W-:Y:S05]  /*5050*/  BRA `(.L_x_68) ;  /* 0x0000000000147947 */ /* 0x000fea0003800000 */
.L_x_67:
[----:B------:R-:W-:Y:S02]  /*5060*/  MOV R2, 0x5080 ;  /* 0x0000508000027802 */ /* 0x000fe40000000f00 */
[----:B-1--4-:R-:W-:Y:S05]  /*5070*/  CALL.REL.NOINC `($__internal_0_$__cuda_sm10x_tcgen05_guardrail_trap_col_being_dealloced_not_returned_by_alloc) ;  /* 0x0000000400ac7944 */ /* 0x012fea0003c00000 */
[----:B------:R-:W-:Y:S05]  /*5080*/  BRA `(.L_x_68) ;  /* 0x0000000000087947 */ /* 0x000fea0003800000 */
.L_x_66:
[----:B------:R-:W-:Y:S02]  /*5090*/  MOV R2, 0x50b0 ;  /* 0x000050b000027802 */ /* 0x000fe40000000f00 */
[----:B-1--4-:R-:W-:Y:S05]  /*50a0*/  CALL.REL.NOINC `($__internal_2_$__cuda_sm10x_tcgen05_guardrail_trap_unallocated_columns_being_dealloced) ;  /* 0x0000000400b87944 */ /* 0x012fea0003c00000 */
.L_x_68:
[----:B------:R-:W-:Y:S01]  /*50b0*/  NOP ;  /* 0x0000000000007918 */ /* 0x000fe20000000000 */
.L_x_65:
[----:B------:R-:W-:-:S04]  /*50c0*/  DEPBAR.LE SB0, 0x0 ;  /* 0x000080000000791a */ /* 0x000fc80000000000 */
[----:B------:R-:W-:-:S04]  /*50d0*/  DEPBAR.LE SB0, 0x0 ;  /* 0x000080000000791a */ /* 0x000fc80000000000 */
[----:B-1----:R-:W-:Y:S05]  /*50e0*/  EXIT ;  /* 0x000000000000794d */ /* 0x002fea0003800000 */
.L_x_20:
[----:B------:R-:W-:-:S07]  /*50f0*/  MOV R20, R21 ;  /* 0x0000001500147202 */ /* 0x000fce0000000f00 */
.L_x_69:
[----:B----4-:R4:W3:Y:S02]  /*5100*/  SYNCS.PHASECHK.TRANS64.TRYWAIT P0, [R14+URZ+0x50], R21 ;  /* 0x000050150e0075a7 */ /* 0x0108e400080011ff */
[----:B---3--:R-:W-:Y:S05]  /*5110*/  @!P0 NANOSLEEP.SYNCS 0x989680 ;  /* 0x009896800000895d */ /* 0x008fea0003900000 */
[----:B------:R-:W3:Y:S02]  /*5120*/  @!P0 SYNCS.PHASECHK.TRANS64 P0, [R14+URZ+0x50], R21 ;  /* 0x000050150e0085a7 */ /* 0x000ee400080010ff */
[----:B---3--:R-:W-:Y:S05]  /*5130*/  @!P0 BRA `(.L_x_69) ;  /* 0xfffffffc00f08947 */ /* 0x008fea000383ffff */
[----:B------:R-:W-:Y:S05]  /*5140*/  BRA `(.L_x_70) ;  /* 0xffffffbc00447947 */ /* 0x000fea000383ffff */
.L_x_22:
[----:B------:R-:W-:-:S07]  /*5150*/  MOV R7, R6 ;  /* 0x0000000600077202 */ /* 0x000fce0000000f00 */
.L_x_71:
[----:B--2---:R2:W3:Y:S02]  /*5160*/  SYNCS.PHASECHK.TRANS64.TRYWAIT P0, [R2+URZ+0x50], R7 ;  /* 0x00005007020075a7 */ /* 0x0044e400080011ff */
[----:B---3--:R-:W-:Y:S05]  /*5170*/  @!P0 NANOSLEEP.SYNCS 0x989680 ;  /* 0x009896800000895d */ /* 0x008fea0003900000 */
[----:B------:R-:W3:Y:S02]  /*5180*/  @!P0 SYNCS.PHASECHK.TRANS64 P0, [R2+URZ+0x50], R7 ;  /* 0x00005007020085a7 */ /* 0x000ee400080010ff */
[----:B---3--:R-:W-:Y:S05]  /*5190*/  @!P0 BRA `(.L_x_71) ;  /* 0xfffffffc00f08947 */ /* 0x008fea000383ffff */
[----:B------:R-:W-:Y:S05]  /*51a0*/  BRA `(.L_x_72) ;  /* 0xffffffbc00f07947 */ /* 0x000fea000383ffff */
.L_x_23:
[----:B------:R-:W-:-:S07]  /*51b0*/  MOV R9, R8 ;  /* 0x0000000800097202 */ /* 0x000fce0000000f00 */
.L_x_73:
[----:B--2---:R2:W3:Y:S02]  /*51c0*/  SYNCS.PHASECHK.TRANS64.TRYWAIT P0, [R3+URZ+0x50], R9 ;  /* 0x00005009030075a7 */ /* 0x0044e400080011ff */
[----:B---3--:R-:W-:Y:S05]  /*51d0*/  @!P0 NANOSLEEP.SYNCS 0x989680 ;  /* 0x009896800000895d */ /* 0x008fea0003900000 */
[----:B------:R-:W3:Y:S02]  /*51e0*/  @!P0 SYNCS.PHASECHK.TRANS64 P0, [R3+URZ+0x50], R9 ;  /* 0x00005009030085a7 */ /* 0x000ee400080010ff */
[----:B---3--:R-:W-:Y:S05]  /*51f0*/  @!P0 BRA `(.L_x_73) ;  /* 0xfffffffc00f08947 */ /* 0x008fea000383ffff */
[----:B------:R-:W-:Y:S05]  /*5200*/  BRA `(.L_x_15) ;  /* 0xffffffc000247947 */ /* 0x000fea000383ffff */
.L_x_25:
[----:B------:R-:W-:-:S07]  /*5210*/  MOV R0, UR6 ;  /* 0x0000000600007c02 */ /* 0x000fce0008000f00 */
.L_x_74:
[----:B---3--:R3:W4:Y:S02]  /*5220*/  SYNCS.PHASECHK.TRANS64.TRYWAIT P0, [R0+URZ+0x40], RZ ;  /* 0x000040ff000075a7 */ /* 0x00872400080011ff */
[----:B----4-:R-:W-:Y:S05]  /*5230*/  @!P0 NANOSLEEP.SYNCS 0x989680 ;  /* 0x009896800000895d */ /* 0x010fea0003900000 */
[----:B------:R-:W4:Y:S02]  /*5240*/  @!P0 SYNCS.PHASECHK.TRANS64 P0, [R0+URZ+0x40], RZ ;  /* 0x000040ff000085a7 */ /* 0x000f2400080010ff */
[----:B----4-:R-:W-:Y:S05]  /*5250*/  @!P0 BRA `(.L_x_74) ;  /* 0xfffffffc00f08947 */ /* 0x010fea000383ffff */
[----:B------:R-:W-:Y:S05]  /*5260*/  BRA `(.L_x_75) ;  /* 0xffffffc000247947 */ /* 0x000fea000383ffff */
.L_x_28:
[----:B------:R-:W-:Y:S02]  /*5270*/  MOV R6, UR5 ;  /* 0x0000000500067c02 */ /* 0x000fe40008000f00 */
[----:B------:R-:W-:Y:S02]  /*5280*/  MOV R7, UR5 ;  /* 0x0000000500077c02 */ /* 0x000fe40008000f00 */
[----:B------:R-:W-:-:S07]  /*5290*/  MOV R3, UR33 ;  /* 0x0000002100037c02 */ /* 0x000fce0008000f00 */
.L_x_76:
[----:B--2---:R2:W3:Y:S02]  /*52a0*/  SYNCS.PHASECHK.TRANS64.TRYWAIT P0, [R3+URZ+0x18], R7 ;  /* 0x00001807030075a7 */ /* 0x0044e400080011ff */
[----:B---3--:R-:W-:Y:S05]  /*52b0*/  @!P0 NANOSLEEP.SYNCS 0x989680 ;  /* 0x009896800000895d */ /* 0x008fea0003900000 */
[----:B------:R-:W3:Y:S02]  /*52c0*/  @!P0 SYNCS.PHASECHK.TRANS64 P0, [R3+URZ+0x18], R7 ;  /* 0x00001807030085a7 */ /* 0x000ee400080010ff */
[----:B---3--:R-:W-:Y:S05]  /*52d0*/  @!P0 BRA `(.L_x_76) ;  /* 0xfffffffc00f08947 */ /* 0x008fea000383ffff */
[----:B------:R-:W-:Y:S05]  /*52e0*/  BRA `(.L_x_27) ;  /* 0xffffffc4000c7947 */ /* 0x000fea000383ffff */
.L_x_30:
[----:B------:R-:W-:-:S07]  /*52f0*/  MOV R5, R4 ;  /* 0x0000000400057202 */ /* 0x000fce0000000f00 */
.L_x_77:
[----:B---3--:R3:W4:Y:S02]  /*5300*/  SYNCS.PHASECHK.TRANS64.TRYWAIT P0, [R3+URZ+0x40], R5 ;  /* 0x00004005030075a7 */ /* 0x00872400080011ff */
[----:B----4-:R-:W-:Y:S05]  /*5310*/  @!P0 NANOSLEEP.SYNCS 0x989680 ;  /* 0x009896800000895d */ /* 0x010fea0003900000 */
[----:B------:R-:W4:Y:S02]  /*5320*/  @!P0 SYNCS.PHASECHK.TRANS64 P0, [R3+URZ+0x40], R5 ;  /* 0x00004005030085a7 */ /* 0x000f2400080010ff */
[----:B----4-:R-:W-:Y:S05]  /*5330*/  @!P0 BRA `(.L_x_77) ;  /* 0xfffffffc00f08947 */ /* 0x010fea000383ffff */
[----:B------:R-:W-:Y:S05]  /*5340*/  BRA `(.L_x_78) ;  /* 0xffffffc400587947 */ /* 0x000fea000383ffff */
.L_x_32:
[----:B------:R-:W-:Y:S02]  /*5350*/  MOV R2, UR14 ;  /* 0x0000000e00027c02 */ /* 0x000fe40008000f00 */
[----:B--2---:R-:W-:Y:S02]  /*5360*/  MOV R3, UR14 ;  /* 0x0000000e00037c02 */ /* 0x004fe40008000f00 */
[----:B------:R-:W-:-:S07]  /*5370*/  MOV R0, UR6 ;  /* 0x0000000600007c02 */ /* 0x000fce0008000f00 */
.L_x_79:
[----:B--2---:R2:W3:Y:S02]  /*5380*/  SYNCS.PHASECHK.TRANS64.TRYWAIT P0, [R0+URZ+0x18], R3 ;  /* 0x00001803000075a7 */ /* 0x0044e400080011ff */
[----:B---3--:R-:W-:Y:S05]  /*5390*/  @!P0 NANOSLEEP.SYNCS 0x989680 ;  /* 0x009896800000895d */ /* 0x008fea0003900000 */
[----:B------:R-:W3:Y:S02]  /*53a0*/  @!P0 SYNCS.PHASECHK.TRANS64 P0, [R0+URZ+0x18], R3 ;  /* 0x00001803000085a7 */ /* 0x000ee400080010ff */
[----:B---3--:R-:W-:Y:S05]  /*53b0*/  @!P0 BRA `(.L_x_79) ;  /* 0xfffffffc00f08947 */ /* 0x008fea000383ffff */
[----:B------:R-:W-:Y:S05]  /*53c0*/  BRA `(.L_x_80) ;  /* 0xffffffc400a87947 */ /* 0x000fea000383ffff */
.L_x_34:
[----:B------:R-:W-:-:S07]  /*53d0*/  MOV R2, UR45 ;  /* 0x0000002d00027c02 */ /* 0x000fce0008000f00 */
.L_x_81:
[----:B---3--:R3:W4:Y:S02]  /*53e0*/  SYNCS.PHASECHK.TRANS64.TRYWAIT P0, [R2+URZ+0x40], RZ ;  /* 0x000040ff020075a7 */ /* 0x00872400080011ff */
[----:B----4-:R-:W-:Y:S05]  /*53f0*/  @!P0 NANOSLEEP.SYNCS 0x989680 ;  /* 0x009896800000895d */ /* 0x010fea0003900000 */
[----:B------:R-:W4:Y:S02]  /*5400*/  @!P0 SYNCS.PHASECHK.TRANS64 P0, [R2+URZ+0x40], RZ ;  /* 0x000040ff020085a7 */ /* 0x000f2400080010ff */
[----:B----4-:R-:W-:Y:S05]  /*5410*/  @!P0 BRA `(.L_x_81) ;  /* 0xfffffffc00f08947 */ /* 0x010fea000383ffff */
[----:B------:R-:W-:Y:S05]  /*5420*/  BRA `(.L_x_82) ;  /* 0xffffffc400c07947 */ /* 0x000fea000383ffff */
.L_x_37:
[----:B------:R-:W-:Y:S02]  /*5430*/  MOV R8, UR6 ;  /* 0x0000000600087c02 */ /* 0x000fe40008000f00 */
[----:B------:R-:W-:Y:S02]  /*5440*/  MOV R9, UR6 ;  /* 0x0000000600097c02 */ /* 0x000fe40008000f00 */
[----:B------:R-:W-:-:S07]  /*5450*/  MOV R0, UR45 ;  /* 0x0000002d00007c02 */ /* 0x000fce0008000f00 */
.L_x_83:
[----:B--2---:R2:W3:Y:S02]  /*5460*/  SYNCS.PHASECHK.TRANS64.TRYWAIT P0, [R0+URZ+0x38], R9 ;  /* 0x00003809000075a7 */ /* 0x0044e400080011ff */
[----:B---3--:R-:W-:Y:S05]  /*5470*/  @!P0 NANOSLEEP.SYNCS 0x989680 ;  /* 0x009896800000895d */ /* 0x008fea0003900000 */
[----:B------:R-:W3:Y:S02]  /*5480*/  @!P0 SYNCS.PHASECHK.TRANS64 P0, [R0+URZ+0x38], R9 ;  /* 0x00003809000085a7 */ /* 0x000ee400080010ff */
[----:B---3--:R-:W-:Y:S05]  /*5490*/  @!P0 BRA `(.L_x_83) ;  /* 0xfffffffc00f08947 */ /* 0x008fea000383ffff */
[----:B------:R-:W-:Y:S05]  /*54a0*/  BRA `(.L_x_36) ;  /* 0xffffffc800ec7947 */ /* 0x000fea000383ffff */
.L_x_39:
[----:B------:R-:W-:Y:S02]  /*54b0*/  MOV R8, UR43 ;  /* 0x0000002b00087c02 */ /* 0x000fe40008000f00 */
[----:B------:R-:W-:Y:S02]  /*54c0*/  MOV R9, UR43 ;  /* 0x0000002b00097c02 */ /* 0x000fe40008000f00 */
[----:B------:R-:W-:Y:S07]  /*54d0*/  MOV R0, UR42 ;  /* 0x0000002a00007c02 */ /* 0x000fee0008000f00 */
.L_x_84:
[----:B--2---:R2:W3:Y:S02]  /*54e0*/  SYNCS.PHASECHK.TRANS64.TRYWAIT P1, [R0+URZ], R9 ;  /* 0x00000009000075a7 */ /* 0x0044e400080211ff */
[----:B---3--:R-:W-:Y:S05]  /*54f0*/  @!P1 NANOSLEEP.SYNCS 0x989680 ;  /* 0x009896800000995d */ /* 0x008fea0003900000 */
[----:B------:R-:W3:Y:S02]  /*5500*/  @!P1 SYNCS.PHASECHK.TRANS64 P1, [R0+URZ], R9 ;  /* 0x00000009000095a7 */ /* 0x000ee400080210ff */
[----:B---3--:R-:W-:Y:S05]  /*5510*/  @!P1 BRA `(.L_x_84) ;  /* 0xfffffffc00f09947 */ /* 0x008fea000383ffff */
[----:B------:R-:W-:Y:S05]  /*5520*/  BRA `(.L_x_38) ;  /* 0xffffffcc00987947 */ /* 0x000fea000383ffff */
.L_x_41:
[-C--:B------:R-:W-:Y:S02]  /*5530*/  MOV R8, R4.reuse ;  /* 0x0000000400087202 */ /* 0x080fe40000000f00 */
[----:B------:R-:W-:-:S07]  /*5540*/  MOV R9, R4 ;  /* 0x0000000400097202 */ /* 0x000fce0000000f00 */
.L_x_85:
[----:B--2---:R2:W3:Y:S02]  /*5550*/  SYNCS.PHASECHK.TRANS64.TRYWAIT P0, [R3+URZ+0x40], R9 ;  /* 0x00004009030075a7 */ /* 0x0044e400080011ff */
[----:B---3--:R-:W-:Y:S05]  /*5560*/  @!P0 NANOSLEEP.SYNCS 0x989680 ;  /* 0x009896800000895d */ /* 0x008fea0003900000 */
[----:B------:R-:W3:Y:S02]  /*5570*/  @!P0 SYNCS.PHASECHK.TRANS64 P0, [R3+URZ+0x40], R9 ;  /* 0x00004009030085a7 */ /* 0x000ee400080010ff */
[----:B---3--:R-:W-:Y:S05]  /*5580*/  @!P0 BRA `(.L_x_85) ;  /* 0xfffffffc00f08947 */ /* 0x008fea000383ffff */
[----:B------:R-:W-:Y:S05]  /*5590*/  BRA `(.L_x_86) ;  /* 0xffffffd0001c7947 */ /* 0x000fea000383ffff */
.L_x_43:
[----:B------:R-:W-:Y:S02]  /*55a0*/  MOV R2, UR4 ;  /* 0x0000000400027c02 */ /* 0x000fe40008000f00 */
[----:B--2---:R-:W-:Y:S02]  /*55b0*/  MOV R3, UR4 ;  /* 0x0000000400037c02 */ /* 0x004fe40008000f00 */
[----:B------:R-:W-:-:S07]  /*55c0*/  MOV R0, UR45 ;  /* 0x0000002d00007c02 */ /* 0x000fce0008000f00 */
.L_x_87:
[----:B--2---:R2:W3:Y:S02]  /*55d0*/  SYNCS.PHASECHK.TRANS64.TRYWAIT P0, [R0+URZ+0x38], R3 ;  /* 0x00003803000075a7 */ /* 0x0044e400080011ff */
[----:B---3--:R-:W-:Y:S05]  /*55e0*/  @!P0 NANOSLEEP.SYNCS 0x989680 ;  /* 0x009896800000895d */ /* 0x008fea0003900000 */
[----:B------:R-:W3:Y:S02]  /*55f0*/  @!P0 SYNCS.PHASECHK.TRANS64 P0, [R0+URZ+0x38], R3 ;  /* 0x00003803000085a7 */ /* 0x000ee400080010ff */
[----:B---3--:R-:W-:Y:S05]  /*5600*/  @!P0 BRA `(.L_x_87) ;  /* 0xfffffffc00f08947 */ /* 0x008fea000383ffff */
[----:B------:R-:W-:Y:S05]  /*5610*/  BRA `(.L_x_33) ;  /* 0xffffffd000487947 */ /* 0x000fea000383ffff */
.L_x_49:
[----:B--2---:R2:W4:Y:S02]  /*5620*/  SYNCS.PHASECHK.TRANS64.TRYWAIT P0, [R3+URZ+0x40], RZ ;  /* 0x000040ff030075a7 */ /* 0x00452400080011ff */
[----:B----4-:R-:W-:Y:S05]  /*5630*/  @!P0 NANOSLEEP.SYNCS 0x989680 ;  /* 0x009896800000895d */ /* 0x010fea0003900000 */
[----:B------:R-:W4:Y:S02]  /*5640*/  @!P0 SYNCS.PHASECHK.TRANS64 P0, [R3+URZ+0x40], RZ ;  /* 0x000040ff030085a7 */ /* 0x000f2400080010ff */
[----:B----4-:R-:W-:Y:S05]  /*5650*/  @!P0 BRA `(.L_x_49) ;  /* 0xfffffffc00f08947 */ /* 0x010fea000383ffff */
[----:B------:R-:W-:Y:S05]  /*5660*/  BRA `(.L_x_88) ;  /* 0xffffffd400207947 */ /* 0x000fea000383ffff */
.L_x_51:
[----:B------:R-:W-:-:S07]  /*5670*/  MOV R5, R4 ;  /* 0x0000000400057202 */ /* 0x000fce0000000f00 */
.L_x_89:
[----:B-1----:R1:W3:Y:S02]  /*5680*/  SYNCS.PHASECHK.TRANS64.TRYWAIT P0, [R3+URZ+0x30], R5 ;  /* 0x00003005030075a7 */ /* 0x0022e400080011ff */
[----:B---3--:R-:W-:Y:S05]  /*5690*/  @!P0 NANOSLEEP.SYNCS 0x989680 ;  /* 0x009896800000895d */ /* 0x008fea0003900000 */
[----:B------:R-:W3:Y:S02]  /*56a0*/  @!P0 SYNCS.PHASECHK.TRANS64 P0, [R3+URZ+0x30], R5 ;  /* 0x00003005030085a7 */ /* 0x000ee400080010ff */
[----:B---3--:R-:W-:Y:S05]  /*56b0*/  @!P0 BRA `(.L_x_89) ;  /* 0xfffffffc00f08947 */ /* 0x008fea000383ffff */
[----:B------:R-:W-:Y:S05]  /*56c0*/  BRA `(.L_x_90) ;  /* 0xffffffd800207947 */ /* 0x000fea000383ffff */
.L_x_60:
[----:B------:R-:W-:-:S07]  /*56d0*/  MOV R7, R6 ;  /* 0x0000000600077202 */ /* 0x000fce0000000f00 */
.L_x_91:
[----:B-1----:R1:W2:Y:S02]  /*56e0*/  SYNCS.PHASECHK.TRANS64.TRYWAIT P0, [R5+URZ+0x40], R7 ;  /* 0x00004007050075a7 */ /* 0x0022a400080011ff */
[----:B--2---:R-:W-:Y:S05]  /*56f0*/  @!P0 NANOSLEEP.SYNCS 0x989680 ;  /* 0x009896800000895d */ /* 0x004fea0003900000 */
[----:B------:R-:W2:Y:S02]  /*5700*/  @!P0 SYNCS.PHASECHK.TRANS64 P0, [R5+URZ+0x40], R7 ;  /* 0x00004007050085a7 */ /* 0x000ea400080010ff */
[----:B--2---:R-:W-:Y:S05]  /*5710*/  @!P0 BRA `(.L_x_91) ;  /* 0xfffffffc00f08947 */ /* 0x004fea000383ffff */
[----:B------:R-:W-:Y:S05]  /*5720*/  BRA `(.L_x_92) ;  /* 0xfffffff400247947 */ /* 0x000fea000383ffff */
        .weak           $__internal_0_$__cuda_sm10x_tcgen05_guardrail_trap_col_being_dealloced_not_returned_by_alloc
        .type           $__internal_0_$__cuda_sm10x_tcgen05_guardrail_trap_col_being_dealloced_not_returned_by_alloc,@function
        .size           $__internal_0_$__cuda_sm10x_tcgen05_guardrail_trap_col_being_dealloced_not_returned_by_alloc,($__internal_1_$__cuda_sm10x_tcgen05_guardrail_trap_phase_invalid_during_alloc - $__internal_0_$__cuda_sm10x_tcgen05_guardrail_trap_col_being_dealloced_not_returned_by_alloc)
$__internal_0_$__cuda_sm10x_tcgen05_guardrail_trap_col_being_dealloced_not_returned_by_alloc:
[----:B------:R-:W-:Y:S05]  /*5730*/  BPT.TRAP 0x1 ;  /* 0x000000040000795c */ /* 0x000fea0000300000 */
[----:B------:R-:W-:-:S04]  /*5740*/  HFMA2 R3, -RZ, RZ, 0, 0 ;  /* 0x00000000ff037431 */ /* 0x000fc800000001ff */
[----:B------:R-:W-:Y:S05]  /*5750*/  RET.REL.NODEC R2 `(kernel_cutlass_kernel_cudnngrouped_gemmgrouped_gemm_swiglugrouped_gemm_swiglu_quantBlockScaledContiguousGroupedGemmKernel_object_at__TiledMMA_ThrLayoutVMNK11110000_PermutationMNK____MMAAt_0) ;  /* 0xffffffa802287950 */ /* 0x000fea0003c3ffff */
        .weak           $__internal_1_$__cuda_sm10x_tcgen05_guardrail_trap_phase_invalid_during_alloc
        .type           $__internal_1_$__cuda_sm10x_tcgen05_guardrail_trap_phase_invalid_during_alloc,@function
        .size           $__internal_1_$__cuda_sm10x_tcgen05_guardrail_trap_phase_invalid_during_alloc,($__internal_2_$__cuda_sm10x_tcgen05_guardrail_trap_unallocated_columns_being_dealloced - $__internal_1_$__cuda_sm10x_tcgen05_guardrail_trap_phase_invalid_during_alloc)
$__internal_1_$__cuda_sm10x_tcgen05_guardrail_trap_phase_invalid_during_alloc:
[----:B------:R-:W-:Y:S05]  /*5760*/  BPT.TRAP 0x1 ;  /* 0x000000040000795c */ /* 0x000fea0000300000 */
[----:B------:R-:W-:-:S04]  /*5770*/  MOV R3, 0x0 ;  /* 0x0000000000037802 */ /* 0x000fc80000000f00 */
[----:B------:R-:W-:Y:S05]  /*5780*/  RET.REL.NODEC R2 `(kernel_cutlass_kernel_cudnngrouped_gemmgrouped_gemm_swiglugrouped_gemm_swiglu_quantBlockScaledContiguousGroupedGemmKernel_object_at__TiledMMA_ThrLayoutVMNK11110000_PermutationMNK____MMAAt_0) ;  /* 0xffffffa8021c7950 */ /* 0x000fea0003c3ffff */
        .weak           $__internal_2_$__cuda_sm10x_tcgen05_guardrail_trap_unallocated_columns_being_dealloced
        .type           $__internal_2_$__cuda_sm10x_tcgen05_guardrail_trap_unallocated_columns_being_dealloced,@function
        .size           $__internal_2_$__cuda_sm10x_tcgen05_guardrail_trap_unallocated_columns_being_dealloced,(.L_x_96 - $__internal_2_$__cuda_sm10x_tcgen05_guardrail_trap_unallocated_columns_being_dealloced)
$__internal_2_$__cuda_sm10x_tcgen05_guardrail_trap_unallocated_columns_being_dealloced:
[----:B------:R-:W-:Y:S05]  /*5790*/  BPT.TRAP 0x1 ;  /* 0x000000040000795c */ /* 0x000fea0000300000 */
[----:B------:R-:W-:-:S04]  /*57a0*/  HFMA2 R3, -RZ, RZ, 0, 0 ;  /* 0x00000000ff037431 */ /* 0x000fc800000001ff */
[----:B------:R-:W-:Y:S05]  /*57b0*/  RET.REL.NODEC R2 `(kernel_cutlass_kernel_cudnngrouped_gemmgrouped_gemm_swiglugrouped_gemm_swiglu_quantBlockScaledContiguousGroupedGemmKernel_object_at__TiledMMA_ThrLayoutVMNK11110000_PermutationMNK____MMAAt_0) ;  /* 0xffffffa802107950 */ /* 0x000fea0003c3ffff */
.L_x_93:
[----:B------:R-:W-:-:S00]  /*57c0*/  BRA `(.L_x_93) ;  /* 0xfffffffc00fc7947 */ /* 0x000fc0000383ffff */
[----:B------:R-:W-:-:S00]  /*57d0*/  NOP ;  /* 0x0000000000007918 */ /* 0x000fc00000000000 */
        /* <DEDUP_REMOVED lines=10> */
.L_x_96:


//--------------------- .nv.shared.kernel_cutlass_kernel_cudnngrouped_gemmgrouped_gemm_swiglugrouped_gemm_swiglu_quantBlockScaledContiguousGroupedGemmKernel_object_at__TiledMMA_ThrLayoutVMNK11110000_PermutationMNK____MMAAt_0 --------------------------
	.section	.nv.shared.kernel_cutlass_kernel_cudnngrouped_gemmgrouped_gemm_swiglugrouped_gemm_swiglu_quantBlockScaledContiguousGroupedGemmKernel_object_at__TiledMMA_ThrLayoutVMNK11110000_PermutationMNK____MMAAt_0,"aw",@nobits
	.sectionflags	@""
	.align	1024
	.zero		1024


//--------------------- .nv.shared.reserved.0     --------------------------
	.section	.nv.shared.reserved.0,"aw",@nobits
	.align	8
	.weak		__nv_reservedSMEM_offset_0_alias
	.size		__nv_reservedSMEM_offset_0_alias, 0, 64
	.other		__nv_reservedSMEM_offset_0_alias,@"STO_CUDA_RESERVED_SHARED STV_DEFAULT"
__nv_reservedSMEM_offset_0_alias:
	.zero		0
.nv.shared.reserved.0:
	.zero		64
	.weak		__nv_reservedSMEM_allocation_phase
	.type		__nv_reservedSMEM_allocation_phase,@object
	.size		__nv_reservedSMEM_allocation_phase,(.L_0 - __nv_reservedSMEM_allocation_phase)
__nv_reservedSMEM_allocation_phase:
	.zero		1
.L_0:
	.zero		7
	.weak		__nv_reservedSMEM_devtool_atexit_pc
	.type		__nv_reservedSMEM_devtool_atexit_pc,@object
	.size		__nv_reservedSMEM_devtool_atexit_pc,(__nv_reservedSMEM_allocation_mask - __nv_reservedSMEM_devtool_atexit_pc)
__nv_reservedSMEM_devtool_atexit_pc:
	.zero		8
	.weak		__nv_reservedSMEM_allocation_mask
	.type		__nv_reservedSMEM_allocation_mask,@object
	.size		__nv_reservedSMEM_allocation_mask,(.L_2 - __nv_reservedSMEM_allocation_mask)
__nv_reservedSMEM_allocation_mask:
	.zero		4
.L_2:


//--------------------- .nv.constant0.kernel_cutlass_kernel_cudnngrouped_gemmgrouped_gemm_swiglugrouped_gemm_swiglu_quantBlockScaledContiguousGroupedGemmKernel_object_at__TiledMMA_ThrLayoutVMNK11110000_PermutationMNK____MMAAt_0 --------------------------
	.section	.nv.constant0.kernel_cutlass_kernel_cudnngrouped_gemmgrouped_gemm_swiglugrouped_gemm_swiglu_quantBlockScaledContiguousGroupedGemmKernel_object_at__TiledMMA_ThrLayoutVMNK11110000_PermutationMNK____MMAAt_0,"a",@progbits
	.sectionflags	@""
	.align	4
.nv.constant0.kernel_cutlass_kernel_cudnngrouped_gemmgrouped_gemm_swiglugrouped_gemm_swiglu_quantBlockScaledContiguousGroupedGemmKernel_object_at__TiledMMA_ThrLayoutVMNK11110000_PermutationMNK____MMAAt_0:
	.zero		1924


//--------------------- SYMBOLS --------------------------

	.type		.nv.reservedSmem.offset0,@object
	.size		.nv.reservedSmem.offset0,0x4
	.type		.nv.reservedSmem.cap,@object
	.size		.nv.reservedSmem.cap,0x4
